//
// Generated by NVIDIA NVVM Compiler
//
// Compiler Build ID: CL-36424714
// Cuda compilation tools, release 13.0, V13.0.88
// Based on NVVM 20.0.0
//

.version 9.0
.target sm_100
.address_size 64

	// .globl	attention_scores_bf16

.visible .entry attention_scores_bf16(
	.param .u64 .ptr .align 1 attention_scores_bf16_param_0,
	.param .u64 .ptr .align 1 attention_scores_bf16_param_1,
	.param .u64 .ptr .align 1 attention_scores_bf16_param_2,
	.param .align 2 .b8 attention_scores_bf16_param_3[2],
	.param .u32 attention_scores_bf16_param_4,
	.param .u32 attention_scores_bf16_param_5,
	.param .u32 attention_scores_bf16_param_6,
	.param .u32 attention_scores_bf16_param_7,
	.param .u32 attention_scores_bf16_param_8
)
{
	.reg .pred 	%p<17>;
	.reg .b16 	%rs<206>;
	.reg .b32 	%r<57>;
	.reg .b32 	%f<2>;
	.reg .b64 	%rd<25>;

	ld.param.u16 	%rs15, [attention_scores_bf16_param_3];
	ld.param.u64 	%rd3, [attention_scores_bf16_param_0];
	ld.param.u64 	%rd4, [attention_scores_bf16_param_1];
	ld.param.u64 	%rd5, [attention_scores_bf16_param_2];
	ld.param.u32 	%r32, [attention_scores_bf16_param_4];
	ld.param.u32 	%r33, [attention_scores_bf16_param_5];
	ld.param.u32 	%r34, [attention_scores_bf16_param_6];
	ld.param.u32 	%r35, [attention_scores_bf16_param_7];
	ld.param.u32 	%r36, [attention_scores_bf16_param_8];
	cvta.to.global.u64 	%rd1, %rd5;
	cvta.to.global.u64 	%rd2, %rd4;
	mov.u32 	%r1, %ctaid.x;
	mov.u32 	%r2, %ctaid.y;
	mov.u32 	%r3, %ctaid.z;
	mov.u32 	%r4, %tid.x;
	setp.ge.s32 	%p1, %r1, %r34;
	setp.ge.s32 	%p2, %r2, %r35;
	or.pred  	%p3, %p1, %p2;
	setp.ge.s32 	%p4, %r3, %r32;
	or.pred  	%p5, %p4, %p3;
	setp.ge.s32 	%p6, %r4, %r33;
	or.pred  	%p7, %p6, %p5;
	@%p7 bra 	$L__BB0_15;
	mov.f32 	%f1, 0f00000000;
	// begin inline asm
	{  cvt.rn.bf16.f32 %rs205, %f1;}

	// end inline asm
	setp.lt.s32 	%p8, %r36, 1;
	@%p8 bra 	$L__BB0_14;
	mad.lo.s32 	%r38, %r34, %r3, %r1;
	mad.lo.s32 	%r39, %r38, %r35, %r2;
	mul.lo.s32 	%r5, %r39, %r36;
	mad.lo.s32 	%r40, %r34, %r4, %r1;
	mul.lo.s32 	%r6, %r40, %r36;
	and.b32  	%r7, %r36, 15;
	setp.lt.u32 	%p9, %r36, 16;
	mov.b32 	%r52, 0;
	@%p9 bra 	$L__BB0_5;
	and.b32  	%r52, %r36, 2147483632;
	neg.s32 	%r50, %r52;
	mov.u32 	%r48, %r6;
	mov.u32 	%r49, %r5;
$L__BB0_4:
	.pragma "nounroll";
	mul.wide.s32 	%rd6, %r49, 2;
	add.s64 	%rd7, %rd2, %rd6;
	mul.wide.s32 	%rd8, %r48, 2;
	add.s64 	%rd9, %rd1, %rd8;
	ld.global.u16 	%rs19, [%rd7];
	ld.global.u16 	%rs20, [%rd9];
	// begin inline asm
	{ mul.bf16 %rs18,%rs19,%rs20; }

	// end inline asm
	// begin inline asm
	{ add.bf16 %rs21,%rs205,%rs18; }

	// end inline asm
	ld.global.u16 	%rs25, [%rd7+2];
	ld.global.u16 	%rs26, [%rd9+2];
	// begin inline asm
	{ mul.bf16 %rs24,%rs25,%rs26; }

	// end inline asm
	// begin inline asm
	{ add.bf16 %rs27,%rs21,%rs24; }

	// end inline asm
	ld.global.u16 	%rs31, [%rd7+4];
	ld.global.u16 	%rs32, [%rd9+4];
	// begin inline asm
	{ mul.bf16 %rs30,%rs31,%rs32; }

	// end inline asm
	// begin inline asm
	{ add.bf16 %rs33,%rs27,%rs30; }

	// end inline asm
	ld.global.u16 	%rs37, [%rd7+6];
	ld.global.u16 	%rs38, [%rd9+6];
	// begin inline asm
	{ mul.bf16 %rs36,%rs37,%rs38; }

	// end inline asm
	// begin inline asm
	{ add.bf16 %rs39,%rs33,%rs36; }

	// end inline asm
	ld.global.u16 	%rs43, [%rd7+8];
	ld.global.u16 	%rs44, [%rd9+8];
	// begin inline asm
	{ mul.bf16 %rs42,%rs43,%rs44; }

	// end inline asm
	// begin inline asm
	{ add.bf16 %rs45,%rs39,%rs42; }

	// end inline asm
	ld.global.u16 	%rs49, [%rd7+10];
	ld.global.u16 	%rs50, [%rd9+10];
	// begin inline asm
	{ mul.bf16 %rs48,%rs49,%rs50; }

	// end inline asm
	// begin inline asm
	{ add.bf16 %rs51,%rs45,%rs48; }

	// end inline asm
	ld.global.u16 	%rs55, [%rd7+12];
	ld.global.u16 	%rs56, [%rd9+12];
	// begin inline asm
	{ mul.bf16 %rs54,%rs55,%rs56; }

	// end inline asm
	// begin inline asm
	{ add.bf16 %rs57,%rs51,%rs54; }

	// end inline asm
	ld.global.u16 	%rs61, [%rd7+14];
	ld.global.u16 	%rs62, [%rd9+14];
	// begin inline asm
	{ mul.bf16 %rs60,%rs61,%rs62; }

	// end inline asm
	// begin inline asm
	{ add.bf16 %rs63,%rs57,%rs60; }

	// end inline asm
	ld.global.u16 	%rs67, [%rd7+16];
	ld.global.u16 	%rs68, [%rd9+16];
	// begin inline asm
	{ mul.bf16 %rs66,%rs67,%rs68; }

	// end inline asm
	// begin inline asm
	{ add.bf16 %rs69,%rs63,%rs66; }

	// end inline asm
	ld.global.u16 	%rs73, [%rd7+18];
	ld.global.u16 	%rs74, [%rd9+18];
	// begin inline asm
	{ mul.bf16 %rs72,%rs73,%rs74; }

	// end inline asm
	// begin inline asm
	{ add.bf16 %rs75,%rs69,%rs72; }

	// end inline asm
	ld.global.u16 	%rs79, [%rd7+20];
	ld.global.u16 	%rs80, [%rd9+20];
	// begin inline asm
	{ mul.bf16 %rs78,%rs79,%rs80; }

	// end inline asm
	// begin inline asm
	{ add.bf16 %rs81,%rs75,%rs78; }

	// end inline asm
	ld.global.u16 	%rs85, [%rd7+22];
	ld.global.u16 	%rs86, [%rd9+22];
	// begin inline asm
	{ mul.bf16 %rs84,%rs85,%rs86; }

	// end inline asm
	// begin inline asm
	{ add.bf16 %rs87,%rs81,%rs84; }

	// end inline asm
	ld.global.u16 	%rs91, [%rd7+24];
	ld.global.u16 	%rs92, [%rd9+24];
	// begin inline asm
	{ mul.bf16 %rs90,%rs91,%rs92; }

	// end inline asm
	// begin inline asm
	{ add.bf16 %rs93,%rs87,%rs90; }

	// end inline asm
	ld.global.u16 	%rs97, [%rd7+26];
	ld.global.u16 	%rs98, [%rd9+26];
	// begin inline asm
	{ mul.bf16 %rs96,%rs97,%rs98; }

	// end inline asm
	// begin inline asm
	{ add.bf16 %rs99,%rs93,%rs96; }

	// end inline asm
	ld.global.u16 	%rs103, [%rd7+28];
	ld.global.u16 	%rs104, [%rd9+28];
	// begin inline asm
	{ mul.bf16 %rs102,%rs103,%rs104; }

	// end inline asm
	// begin inline asm
	{ add.bf16 %rs105,%rs99,%rs102; }

	// end inline asm
	ld.global.u16 	%rs109, [%rd7+30];
	ld.global.u16 	%rs110, [%rd9+30];
	// begin inline asm
	{ mul.bf16 %rs108,%rs109,%rs110; }

	// end inline asm
	// begin inline asm
	{ add.bf16 %rs205,%rs105,%rs108; }

	// end inline asm
	add.s32 	%r50, %r50, 16;
	add.s32 	%r49, %r49, 16;
	add.s32 	%r48, %r48, 16;
	setp.ne.s32 	%p10, %r50, 0;
	@%p10 bra 	$L__BB0_4;
$L__BB0_5:
	setp.eq.s32 	%p11, %r7, 0;
	@%p11 bra 	$L__BB0_14;
	and.b32  	%r17, %r36, 7;
	setp.lt.u32 	%p12, %r7, 8;
	@%p12 bra 	$L__BB0_8;
	add.s32 	%r41, %r52, %r5;
	add.s32 	%r42, %r52, %r6;
	mul.wide.s32 	%rd10, %r41, 2;
	add.s64 	%rd11, %rd2, %rd10;
	mul.wide.s32 	%rd12, %r42, 2;
	add.s64 	%rd13, %rd1, %rd12;
	ld.global.u16 	%rs116, [%rd11];
	ld.global.u16 	%rs117, [%rd13];
	// begin inline asm
	{ mul.bf16 %rs115,%rs116,%rs117; }

	// end inline asm
	// begin inline asm
	{ add.bf16 %rs118,%rs205,%rs115; }

	// end inline asm
	ld.global.u16 	%rs122, [%rd11+2];
	ld.global.u16 	%rs123, [%rd13+2];
	// begin inline asm
	{ mul.bf16 %rs121,%rs122,%rs123; }

	// end inline asm
	// begin inline asm
	{ add.bf16 %rs124,%rs118,%rs121; }

	// end inline asm
	ld.global.u16 	%rs128, [%rd11+4];
	ld.global.u16 	%rs129, [%rd13+4];
	// begin inline asm
	{ mul.bf16 %rs127,%rs128,%rs129; }

	// end inline asm
	// begin inline asm
	{ add.bf16 %rs130,%rs124,%rs127; }

	// end inline asm
	ld.global.u16 	%rs134, [%rd11+6];
	ld.global.u16 	%rs135, [%rd13+6];
	// begin inline asm
	{ mul.bf16 %rs133,%rs134,%rs135; }

	// end inline asm
	// begin inline asm
	{ add.bf16 %rs136,%rs130,%rs133; }

	// end inline asm
	ld.global.u16 	%rs140, [%rd11+8];
	ld.global.u16 	%rs141, [%rd13+8];
	// begin inline asm
	{ mul.bf16 %rs139,%rs140,%rs141; }

	// end inline asm
	// begin inline asm
	{ add.bf16 %rs142,%rs136,%rs139; }

	// end inline asm
	ld.global.u16 	%rs146, [%rd11+10];
	ld.global.u16 	%rs147, [%rd13+10];
	// begin inline asm
	{ mul.bf16 %rs145,%rs146,%rs147; }

	// end inline asm
	// begin inline asm
	{ add.bf16 %rs148,%rs142,%rs145; }

	// end inline asm
	ld.global.u16 	%rs152, [%rd11+12];
	ld.global.u16 	%rs153, [%rd13+12];
	// begin inline asm
	{ mul.bf16 %rs151,%rs152,%rs153; }

	// end inline asm
	// begin inline asm
	{ add.bf16 %rs154,%rs148,%rs151; }

	// end inline asm
	ld.global.u16 	%rs158, [%rd11+14];
	ld.global.u16 	%rs159, [%rd13+14];
	// begin inline asm
	{ mul.bf16 %rs157,%rs158,%rs159; }

	// end inline asm
	// begin inline asm
	{ add.bf16 %rs205,%rs154,%rs157; }

	// end inline asm
	add.s32 	%r52, %r52, 8;
$L__BB0_8:
	setp.eq.s32 	%p13, %r17, 0;
	@%p13 bra 	$L__BB0_14;
	and.b32  	%r20, %r36, 3;
	setp.lt.u32 	%p14, %r17, 4;
	@%p14 bra 	$L__BB0_11;
	add.s32 	%r43, %r52, %r5;
	add.s32 	%r44, %r52, %r6;
	mul.wide.s32 	%rd14, %r43, 2;
	add.s64 	%rd15, %rd2, %rd14;
	mul.wide.s32 	%rd16, %r44, 2;
	add.s64 	%rd17, %rd1, %rd16;
	ld.global.u16 	%rs165, [%rd15];
	ld.global.u16 	%rs166, [%rd17];
	// begin inline asm
	{ mul.bf16 %rs164,%rs165,%rs166; }

	// end inline asm
	// begin inline asm
	{ add.bf16 %rs167,%rs205,%rs164; }

	// end inline asm
	ld.global.u16 	%rs171, [%rd15+2];
	ld.global.u16 	%rs172, [%rd17+2];
	// begin inline asm
	{ mul.bf16 %rs170,%rs171,%rs172; }

	// end inline asm
	// begin inline asm
	{ add.bf16 %rs173,%rs167,%rs170; }

	// end inline asm
	ld.global.u16 	%rs177, [%rd15+4];
	ld.global.u16 	%rs178, [%rd17+4];
	// begin inline asm
	{ mul.bf16 %rs176,%rs177,%rs178; }

	// end inline asm
	// begin inline asm
	{ add.bf16 %rs179,%rs173,%rs176; }

	// end inline asm
	ld.global.u16 	%rs183, [%rd15+6];
	ld.global.u16 	%rs184, [%rd17+6];
	// begin inline asm
	{ mul.bf16 %rs182,%rs183,%rs184; }

	// end inline asm
	// begin inline asm
	{ add.bf16 %rs205,%rs179,%rs182; }

	// end inline asm
	add.s32 	%r52, %r52, 4;
$L__BB0_11:
	setp.eq.s32 	%p15, %r20, 0;
	@%p15 bra 	$L__BB0_14;
	add.s32 	%r56, %r52, %r6;
	add.s32 	%r55, %r52, %r5;
	neg.s32 	%r54, %r20;
$L__BB0_13:
	.pragma "nounroll";
	mul.wide.s32 	%rd18, %r56, 2;
	add.s64 	%rd19, %rd1, %rd18;
	mul.wide.s32 	%rd20, %r55, 2;
	add.s64 	%rd21, %rd2, %rd20;
	ld.global.u16 	%rs189, [%rd21];
	ld.global.u16 	%rs190, [%rd19];
	// begin inline asm
	{ mul.bf16 %rs188,%rs189,%rs190; }

	// end inline asm
	// begin inline asm
	{ add.bf16 %rs205,%rs205,%rs188; }

	// end inline asm
	add.s32 	%r56, %r56, 1;
	add.s32 	%r55, %r55, 1;
	add.s32 	%r54, %r54, 1;
	setp.ne.s32 	%p16, %r54, 0;
	@%p16 bra 	$L__BB0_13;
$L__BB0_14:
	mad.lo.s32 	%r45, %r35, %r1, %r2;
	mad.lo.s32 	%r46, %r45, %r32, %r3;
	mad.lo.s32 	%r47, %r46, %r33, %r4;
	// begin inline asm
	{ mul.bf16 %rs194,%rs205,%rs15; }

	// end inline asm
	cvta.to.global.u64 	%rd22, %rd3;
	mul.wide.u32 	%rd23, %r47, 2;
	add.s64 	%rd24, %rd22, %rd23;
	st.global.u16 	[%rd24], %rs194;
$L__BB0_15:
	ret;

}
	// .globl	attention_output_bf16
.visible .entry attention_output_bf16(
	.param .u64 .ptr .align 1 attention_output_bf16_param_0,
	.param .u64 .ptr .align 1 attention_output_bf16_param_1,
	.param .u64 .ptr .align 1 attention_output_bf16_param_2,
	.param .u32 attention_output_bf16_param_3,
	.param .u32 attention_output_bf16_param_4,
	.param .u32 attention_output_bf16_param_5,
	.param .u32 attention_output_bf16_param_6,
	.param .u32 attention_output_bf16_param_7
)
{
	.reg .pred 	%p<17>;
	.reg .b16 	%rs<116>;
	.reg .b32 	%r<97>;
	.reg .b32 	%f<2>;
	.reg .b64 	%rd<48>;

	ld.param.u64 	%rd4, [attention_output_bf16_param_1];
	ld.param.u64 	%rd5, [attention_output_bf16_param_2];
	ld.param.u32 	%r43, [attention_output_bf16_param_3];
	ld.param.u32 	%r44, [attention_output_bf16_param_4];
	ld.param.u32 	%r45, [attention_output_bf16_param_5];
	ld.param.u32 	%r46, [attention_output_bf16_param_6];
	ld.param.u32 	%r47, [attention_output_bf16_param_7];
	cvta.to.global.u64 	%rd1, %rd5;
	cvta.to.global.u64 	%rd2, %rd4;
	mov.u32 	%r1, %ctaid.x;
	mov.u32 	%r2, %ctaid.y;
	mov.u32 	%r3, %ctaid.z;
	mov.u32 	%r4, %tid.x;
	setp.ge.s32 	%p1, %r1, %r45;
	setp.ge.s32 	%p2, %r2, %r46;
	or.pred  	%p3, %p1, %p2;
	setp.ge.s32 	%p4, %r3, %r43;
	or.pred  	%p5, %p4, %p3;
	setp.ge.s32 	%p6, %r4, %r47;
	or.pred  	%p7, %p6, %p5;
	@%p7 bra 	$L__BB1_14;
	mov.f32 	%f1, 0f00000000;
	// begin inline asm
	{  cvt.rn.bf16.f32 %rs115, %f1;}

	// end inline asm
	setp.lt.s32 	%p8, %r44, 1;
	@%p8 bra 	$L__BB1_13;
	mad.lo.s32 	%r49, %r46, %r1, %r2;
	mad.lo.s32 	%r50, %r49, %r43, %r3;
	mul.lo.s32 	%r5, %r50, %r44;
	setp.lt.u32 	%p9, %r44, 8;
	mov.b32 	%r95, 0;
	@%p9 bra 	$L__BB1_5;
	and.b32  	%r95, %r44, 2147483640;
	neg.s32 	%r93, %r95;
	mad.lo.s32 	%r92, %r1, %r47, %r4;
	mad.lo.s32 	%r52, %r45, 7, %r1;
	mad.lo.s32 	%r91, %r47, %r52, %r4;
	mad.lo.s32 	%r53, %r45, 6, %r1;
	mad.lo.s32 	%r90, %r47, %r53, %r4;
	mad.lo.s32 	%r54, %r45, 5, %r1;
	mad.lo.s32 	%r89, %r47, %r54, %r4;
	shl.b32 	%r55, %r45, 2;
	add.s32 	%r56, %r1, %r55;
	mad.lo.s32 	%r88, %r47, %r56, %r4;
	mad.lo.s32 	%r57, %r45, 3, %r1;
	mad.lo.s32 	%r87, %r47, %r57, %r4;
	shl.b32 	%r58, %r45, 1;
	add.s32 	%r59, %r1, %r58;
	mad.lo.s32 	%r86, %r47, %r59, %r4;
	add.s32 	%r60, %r1, %r45;
	mad.lo.s32 	%r84, %r47, %r60, %r4;
	mov.u32 	%r85, %r5;
$L__BB1_4:
	.pragma "nounroll";
	mul.wide.s32 	%rd6, %r85, 2;
	add.s64 	%rd7, %rd2, %rd6;
	mul.wide.s32 	%rd8, %r92, 2;
	add.s64 	%rd9, %rd1, %rd8;
	ld.global.u16 	%rs17, [%rd7];
	ld.global.u16 	%rs18, [%rd9];
	// begin inline asm
	{ mul.bf16 %rs16,%rs17,%rs18; }

	// end inline asm
	// begin inline asm
	{ add.bf16 %rs19,%rs115,%rs16; }

	// end inline asm
	mul.wide.s32 	%rd10, %r84, 2;
	add.s64 	%rd11, %rd1, %rd10;
	ld.global.u16 	%rs23, [%rd7+2];
	ld.global.u16 	%rs24, [%rd11];
	// begin inline asm
	{ mul.bf16 %rs22,%rs23,%rs24; }

	// end inline asm
	// begin inline asm
	{ add.bf16 %rs25,%rs19,%rs22; }

	// end inline asm
	mul.wide.s32 	%rd12, %r86, 2;
	add.s64 	%rd13, %rd1, %rd12;
	ld.global.u16 	%rs29, [%rd7+4];
	ld.global.u16 	%rs30, [%rd13];
	// begin inline asm
	{ mul.bf16 %rs28,%rs29,%rs30; }

	// end inline asm
	// begin inline asm
	{ add.bf16 %rs31,%rs25,%rs28; }

	// end inline asm
	mul.wide.s32 	%rd14, %r87, 2;
	add.s64 	%rd15, %rd1, %rd14;
	ld.global.u16 	%rs35, [%rd7+6];
	ld.global.u16 	%rs36, [%rd15];
	// begin inline asm
	{ mul.bf16 %rs34,%rs35,%rs36; }

	// end inline asm
	// begin inline asm
	{ add.bf16 %rs37,%rs31,%rs34; }

	// end inline asm
	mul.wide.s32 	%rd16, %r88, 2;
	add.s64 	%rd17, %rd1, %rd16;
	ld.global.u16 	%rs41, [%rd7+8];
	ld.global.u16 	%rs42, [%rd17];
	// begin inline asm
	{ mul.bf16 %rs40,%rs41,%rs42; }

	// end inline asm
	// begin inline asm
	{ add.bf16 %rs43,%rs37,%rs40; }

	// end inline asm
	mul.wide.s32 	%rd18, %r89, 2;
	add.s64 	%rd19, %rd1, %rd18;
	ld.global.u16 	%rs47, [%rd7+10];
	ld.global.u16 	%rs48, [%rd19];
	// begin inline asm
	{ mul.bf16 %rs46,%rs47,%rs48; }

	// end inline asm
	// begin inline asm
	{ add.bf16 %rs49,%rs43,%rs46; }

	// end inline asm
	mul.wide.s32 	%rd20, %r90, 2;
	add.s64 	%rd21, %rd1, %rd20;
	ld.global.u16 	%rs53, [%rd7+12];
	ld.global.u16 	%rs54, [%rd21];
	// begin inline asm
	{ mul.bf16 %rs52,%rs53,%rs54; }

	// end inline asm
	// begin inline asm
	{ add.bf16 %rs55,%rs49,%rs52; }

	// end inline asm
	mul.wide.s32 	%rd22, %r91, 2;
	add.s64 	%rd23, %rd1, %rd22;
	ld.global.u16 	%rs59, [%rd7+14];
	ld.global.u16 	%rs60, [%rd23];
	// begin inline asm
	{ mul.bf16 %rs58,%rs59,%rs60; }

	// end inline asm
	// begin inline asm
	{ add.bf16 %rs115,%rs55,%rs58; }

	// end inline asm
	add.s32 	%r93, %r93, 8;
	mul.lo.s32 	%r61, %r47, %r45;
	shl.b32 	%r62, %r61, 3;
	add.s32 	%r92, %r92, %r62;
	add.s32 	%r91, %r91, %r62;
	add.s32 	%r90, %r90, %r62;
	add.s32 	%r89, %r89, %r62;
	add.s32 	%r88, %r88, %r62;
	add.s32 	%r87, %r87, %r62;
	add.s32 	%r86, %r86, %r62;
	add.s32 	%r85, %r85, 8;
	add.s32 	%r84, %r84, %r62;
	setp.ne.s32 	%p10, %r93, 0;
	@%p10 bra 	$L__BB1_4;
$L__BB1_5:
	and.b32  	%r37, %r44, 7;
	setp.eq.s32 	%p11, %r37, 0;
	@%p11 bra 	$L__BB1_13;
	and.b32  	%r38, %r44, 3;
	setp.lt.u32 	%p12, %r37, 4;
	@%p12 bra 	$L__BB1_8;
	add.s32 	%r63, %r95, %r5;
	mad.lo.s32 	%r64, %r95, %r45, %r1;
	mad.lo.s32 	%r65, %r64, %r47, %r4;
	mul.wide.s32 	%rd24, %r63, 2;
	add.s64 	%rd25, %rd2, %rd24;
	mul.wide.s32 	%rd26, %r65, 2;
	add.s64 	%rd27, %rd1, %rd26;
	ld.global.u16 	%rs66, [%rd25];
	ld.global.u16 	%rs67, [%rd27];
	// begin inline asm
	{ mul.bf16 %rs65,%rs66,%rs67; }

	// end inline asm
	// begin inline asm
	{ add.bf16 %rs68,%rs115,%rs65; }

	// end inline asm
	add.s32 	%r66, %r64, %r45;
	mad.lo.s32 	%r67, %r66, %r47, %r4;
	mul.wide.s32 	%rd28, %r67, 2;
	add.s64 	%rd29, %rd1, %rd28;
	ld.global.u16 	%rs72, [%rd25+2];
	ld.global.u16 	%rs73, [%rd29];
	// begin inline asm
	{ mul.bf16 %rs71,%rs72,%rs73; }

	// end inline asm
	// begin inline asm
	{ add.bf16 %rs74,%rs68,%rs71; }

	// end inline asm
	add.s32 	%r68, %r66, %r45;
	mad.lo.s32 	%r69, %r68, %r47, %r4;
	mul.wide.s32 	%rd30, %r69, 2;
	add.s64 	%rd31, %rd1, %rd30;
	ld.global.u16 	%rs78, [%rd25+4];
	ld.global.u16 	%rs79, [%rd31];
	// begin inline asm
	{ mul.bf16 %rs77,%rs78,%rs79; }

	// end inline asm
	// begin inline asm
	{ add.bf16 %rs80,%rs74,%rs77; }

	// end inline asm
	add.s32 	%r70, %r68, %r45;
	mad.lo.s32 	%r71, %r70, %r47, %r4;
	mul.wide.s32 	%rd32, %r71, 2;
	add.s64 	%rd33, %rd1, %rd32;
	ld.global.u16 	%rs84, [%rd25+6];
	ld.global.u16 	%rs85, [%rd33];
	// begin inline asm
	{ mul.bf16 %rs83,%rs84,%rs85; }

	// end inline asm
	// begin inline asm
	{ add.bf16 %rs115,%rs80,%rs83; }

	// end inline asm
	add.s32 	%r95, %r95, 4;
$L__BB1_8:
	setp.eq.s32 	%p13, %r38, 0;
	@%p13 bra 	$L__BB1_13;
	setp.eq.s32 	%p14, %r38, 1;
	@%p14 bra 	$L__BB1_11;
	add.s32 	%r72, %r95, %r5;
	mad.lo.s32 	%r73, %r95, %r45, %r1;
	mad.lo.s32 	%r74, %r73, %r47, %r4;
	mul.wide.s32 	%rd34, %r72, 2;
	add.s64 	%rd35, %rd2, %rd34;
	mul.wide.s32 	%rd36, %r74, 2;
	add.s64 	%rd37, %rd1, %rd36;
	ld.global.u16 	%rs91, [%rd35];
	ld.global.u16 	%rs92, [%rd37];
	// begin inline asm
	{ mul.bf16 %rs90,%rs91,%rs92; }

	// end inline asm
	// begin inline asm
	{ add.bf16 %rs93,%rs115,%rs90; }

	// end inline asm
	add.s32 	%r75, %r73, %r45;
	mad.lo.s32 	%r76, %r75, %r47, %r4;
	mul.wide.s32 	%rd38, %r76, 2;
	add.s64 	%rd39, %rd1, %rd38;
	ld.global.u16 	%rs97, [%rd35+2];
	ld.global.u16 	%rs98, [%rd39];
	// begin inline asm
	{ mul.bf16 %rs96,%rs97,%rs98; }

	// end inline asm
	// begin inline asm
	{ add.bf16 %rs115,%rs93,%rs96; }

	// end inline asm
	add.s32 	%r95, %r95, 2;
$L__BB1_11:
	and.b32  	%r77, %r44, 1;
	setp.eq.b32 	%p15, %r77, 1;
	not.pred 	%p16, %p15;
	@%p16 bra 	$L__BB1_13;
	add.s32 	%r78, %r95, %r5;
	mad.lo.s32 	%r79, %r95, %r45, %r1;
	mad.lo.s32 	%r80, %r79, %r47, %r4;
	mul.wide.s32 	%rd40, %r78, 2;
	add.s64 	%rd41, %rd2, %rd40;
	mul.wide.s32 	%rd42, %r80, 2;
	add.s64 	%rd43, %rd1, %rd42;
	ld.global.u16 	%rs103, [%rd41];
	ld.global.u16 	%rs104, [%rd43];
	// begin inline asm
	{ mul.bf16 %rs102,%rs103,%rs104; }

	// end inline asm
	// begin inline asm
	{ add.bf16 %rs115,%rs115,%rs102; }

	// end inline asm
$L__BB1_13:
	ld.param.u64 	%rd47, [attention_output_bf16_param_0];
	mad.lo.s32 	%r81, %r45, %r3, %r1;
	mad.lo.s32 	%r82, %r81, %r46, %r2;
	mad.lo.s32 	%r83, %r82, %r47, %r4;
	cvta.to.global.u64 	%rd44, %rd47;
	mul.wide.u32 	%rd45, %r83, 2;
	add.s64 	%rd46, %rd44, %rd45;
	st.global.u16 	[%rd46], %rs115;
$L__BB1_14:
	ret;

}
	// .globl	attention_scores_f16
.visible .entry attention_scores_f16(
	.param .u64 .ptr .align 1 attention_scores_f16_param_0,
	.param .u64 .ptr .align 1 attention_scores_f16_param_1,
	.param .u64 .ptr .align 1 attention_scores_f16_param_2,
	.param .align 2 .b8 attention_scores_f16_param_3[2],
	.param .u32 attention_scores_f16_param_4,
	.param .u32 attention_scores_f16_param_5,
	.param .u32 attention_scores_f16_param_6,
	.param .u32 attention_scores_f16_param_7,
	.param .u32 attention_scores_f16_param_8
)
{
	.reg .pred 	%p<17>;
	.reg .b16 	%rs<206>;
	.reg .b32 	%r<57>;
	.reg .b32 	%f<2>;
	.reg .b64 	%rd<25>;

	ld.param.u16 	%rs15, [attention_scores_f16_param_3];
	ld.param.u64 	%rd3, [attention_scores_f16_param_0];
	ld.param.u64 	%rd4, [attention_scores_f16_param_1];
	ld.param.u64 	%rd5, [attention_scores_f16_param_2];
	ld.param.u32 	%r32, [attention_scores_f16_param_4];
	ld.param.u32 	%r33, [attention_scores_f16_param_5];
	ld.param.u32 	%r34, [attention_scores_f16_param_6];
	ld.param.u32 	%r35, [attention_scores_f16_param_7];
	ld.param.u32 	%r36, [attention_scores_f16_param_8];
	cvta.to.global.u64 	%rd1, %rd5;
	cvta.to.global.u64 	%rd2, %rd4;
	mov.u32 	%r1, %ctaid.x;
	mov.u32 	%r2, %ctaid.y;
	mov.u32 	%r3, %ctaid.z;
	mov.u32 	%r4, %tid.x;
	setp.ge.s32 	%p1, %r1, %r34;
	setp.ge.s32 	%p2, %r2, %r35;
	or.pred  	%p3, %p1, %p2;
	setp.ge.s32 	%p4, %r3, %r32;
	or.pred  	%p5, %p4, %p3;
	setp.ge.s32 	%p6, %r4, %r33;
	or.pred  	%p7, %p6, %p5;
	@%p7 bra 	$L__BB2_15;
	mov.f32 	%f1, 0f00000000;
	// begin inline asm
	{  cvt.rn.f16.f32 %rs205, %f1;}

	// end inline asm
	setp.lt.s32 	%p8, %r36, 1;
	@%p8 bra 	$L__BB2_14;
	mad.lo.s32 	%r38, %r34, %r3, %r1;
	mad.lo.s32 	%r39, %r38, %r35, %r2;
	mul.lo.s32 	%r5, %r39, %r36;
	mad.lo.s32 	%r40, %r34, %r4, %r1;
	mul.lo.s32 	%r6, %r40, %r36;
	and.b32  	%r7, %r36, 15;
	setp.lt.u32 	%p9, %r36, 16;
	mov.b32 	%r52, 0;
	@%p9 bra 	$L__BB2_5;
	and.b32  	%r52, %r36, 2147483632;
	neg.s32 	%r50, %r52;
	mov.u32 	%r48, %r6;
	mov.u32 	%r49, %r5;
$L__BB2_4:
	.pragma "nounroll";
	mul.wide.s32 	%rd6, %r49, 2;
	add.s64 	%rd7, %rd2, %rd6;
	mul.wide.s32 	%rd8, %r48, 2;
	add.s64 	%rd9, %rd1, %rd8;
	ld.global.u16 	%rs19, [%rd7];
	ld.global.u16 	%rs20, [%rd9];
	// begin inline asm
	{mul.f16 %rs18,%rs19,%rs20;
}
	// end inline asm
	// begin inline asm
	{add.f16 %rs21,%rs205,%rs18;
}
	// end inline asm
	ld.global.u16 	%rs25, [%rd7+2];
	ld.global.u16 	%rs26, [%rd9+2];
	// begin inline asm
	{mul.f16 %rs24,%rs25,%rs26;
}
	// end inline asm
	// begin inline asm
	{add.f16 %rs27,%rs21,%rs24;
}
	// end inline asm
	ld.global.u16 	%rs31, [%rd7+4];
	ld.global.u16 	%rs32, [%rd9+4];
	// begin inline asm
	{mul.f16 %rs30,%rs31,%rs32;
}
	// end inline asm
	// begin inline asm
	{add.f16 %rs33,%rs27,%rs30;
}
	// end inline asm
	ld.global.u16 	%rs37, [%rd7+6];
	ld.global.u16 	%rs38, [%rd9+6];
	// begin inline asm
	{mul.f16 %rs36,%rs37,%rs38;
}
	// end inline asm
	// begin inline asm
	{add.f16 %rs39,%rs33,%rs36;
}
	// end inline asm
	ld.global.u16 	%rs43, [%rd7+8];
	ld.global.u16 	%rs44, [%rd9+8];
	// begin inline asm
	{mul.f16 %rs42,%rs43,%rs44;
}
	// end inline asm
	// begin inline asm
	{add.f16 %rs45,%rs39,%rs42;
}
	// end inline asm
	ld.global.u16 	%rs49, [%rd7+10];
	ld.global.u16 	%rs50, [%rd9+10];
	// begin inline asm
	{mul.f16 %rs48,%rs49,%rs50;
}
	// end inline asm
	// begin inline asm
	{add.f16 %rs51,%rs45,%rs48;
}
	// end inline asm
	ld.global.u16 	%rs55, [%rd7+12];
	ld.global.u16 	%rs56, [%rd9+12];
	// begin inline asm
	{mul.f16 %rs54,%rs55,%rs56;
}
	// end inline asm
	// begin inline asm
	{add.f16 %rs57,%rs51,%rs54;
}
	// end inline asm
	ld.global.u16 	%rs61, [%rd7+14];
	ld.global.u16 	%rs62, [%rd9+14];
	// begin inline asm
	{mul.f16 %rs60,%rs61,%rs62;
}
	// end inline asm
	// begin inline asm
	{add.f16 %rs63,%rs57,%rs60;
}
	// end inline asm
	ld.global.u16 	%rs67, [%rd7+16];
	ld.global.u16 	%rs68, [%rd9+16];
	// begin inline asm
	{mul.f16 %rs66,%rs67,%rs68;
}
	// end inline asm
	// begin inline asm
	{add.f16 %rs69,%rs63,%rs66;
}
	// end inline asm
	ld.global.u16 	%rs73, [%rd7+18];
	ld.global.u16 	%rs74, [%rd9+18];
	// begin inline asm
	{mul.f16 %rs72,%rs73,%rs74;
}
	// end inline asm
	// begin inline asm
	{add.f16 %rs75,%rs69,%rs72;
}
	// end inline asm
	ld.global.u16 	%rs79, [%rd7+20];
	ld.global.u16 	%rs80, [%rd9+20];
	// begin inline asm
	{mul.f16 %rs78,%rs79,%rs80;
}
	// end inline asm
	// begin inline asm
	{add.f16 %rs81,%rs75,%rs78;
}
	// end inline asm
	ld.global.u16 	%rs85, [%rd7+22];
	ld.global.u16 	%rs86, [%rd9+22];
	// begin inline asm
	{mul.f16 %rs84,%rs85,%rs86;
}
	// end inline asm
	// begin inline asm
	{add.f16 %rs87,%rs81,%rs84;
}
	// end inline asm
	ld.global.u16 	%rs91, [%rd7+24];
	ld.global.u16 	%rs92, [%rd9+24];
	// begin inline asm
	{mul.f16 %rs90,%rs91,%rs92;
}
	// end inline asm
	// begin inline asm
	{add.f16 %rs93,%rs87,%rs90;
}
	// end inline asm
	ld.global.u16 	%rs97, [%rd7+26];
	ld.global.u16 	%rs98, [%rd9+26];
	// begin inline asm
	{mul.f16 %rs96,%rs97,%rs98;
}
	// end inline asm
	// begin inline asm
	{add.f16 %rs99,%rs93,%rs96;
}
	// end inline asm
	ld.global.u16 	%rs103, [%rd7+28];
	ld.global.u16 	%rs104, [%rd9+28];
	// begin inline asm
	{mul.f16 %rs102,%rs103,%rs104;
}
	// end inline asm
	// begin inline asm
	{add.f16 %rs105,%rs99,%rs102;
}
	// end inline asm
	ld.global.u16 	%rs109, [%rd7+30];
	ld.global.u16 	%rs110, [%rd9+30];
	// begin inline asm
	{mul.f16 %rs108,%rs109,%rs110;
}
	// end inline asm
	// begin inline asm
	{add.f16 %rs205,%rs105,%rs108;
}
	// end inline asm
	add.s32 	%r50, %r50, 16;
	add.s32 	%r49, %r49, 16;
	add.s32 	%r48, %r48, 16;
	setp.ne.s32 	%p10, %r50, 0;
	@%p10 bra 	$L__BB2_4;
$L__BB2_5:
	setp.eq.s32 	%p11, %r7, 0;
	@%p11 bra 	$L__BB2_14;
	and.b32  	%r17, %r36, 7;
	setp.lt.u32 	%p12, %r7, 8;
	@%p12 bra 	$L__BB2_8;
	add.s32 	%r41, %r52, %r5;
	add.s32 	%r42, %r52, %r6;
	mul.wide.s32 	%rd10, %r41, 2;
	add.s64 	%rd11, %rd2, %rd10;
	mul.wide.s32 	%rd12, %r42, 2;
	add.s64 	%rd13, %rd1, %rd12;
	ld.global.u16 	%rs116, [%rd11];
	ld.global.u16 	%rs117, [%rd13];
	// begin inline asm
	{mul.f16 %rs115,%rs116,%rs117;
}
	// end inline asm
	// begin inline asm
	{add.f16 %rs118,%rs205,%rs115;
}
	// end inline asm
	ld.global.u16 	%rs122, [%rd11+2];
	ld.global.u16 	%rs123, [%rd13+2];
	// begin inline asm
	{mul.f16 %rs121,%rs122,%rs123;
}
	// end inline asm
	// begin inline asm
	{add.f16 %rs124,%rs118,%rs121;
}
	// end inline asm
	ld.global.u16 	%rs128, [%rd11+4];
	ld.global.u16 	%rs129, [%rd13+4];
	// begin inline asm
	{mul.f16 %rs127,%rs128,%rs129;
}
	// end inline asm
	// begin inline asm
	{add.f16 %rs130,%rs124,%rs127;
}
	// end inline asm
	ld.global.u16 	%rs134, [%rd11+6];
	ld.global.u16 	%rs135, [%rd13+6];
	// begin inline asm
	{mul.f16 %rs133,%rs134,%rs135;
}
	// end inline asm
	// begin inline asm
	{add.f16 %rs136,%rs130,%rs133;
}
	// end inline asm
	ld.global.u16 	%rs140, [%rd11+8];
	ld.global.u16 	%rs141, [%rd13+8];
	// begin inline asm
	{mul.f16 %rs139,%rs140,%rs141;
}
	// end inline asm
	// begin inline asm
	{add.f16 %rs142,%rs136,%rs139;
}
	// end inline asm
	ld.global.u16 	%rs146, [%rd11+10];
	ld.global.u16 	%rs147, [%rd13+10];
	// begin inline asm
	{mul.f16 %rs145,%rs146,%rs147;
}
	// end inline asm
	// begin inline asm
	{add.f16 %rs148,%rs142,%rs145;
}
	// end inline asm
	ld.global.u16 	%rs152, [%rd11+12];
	ld.global.u16 	%rs153, [%rd13+12];
	// begin inline asm
	{mul.f16 %rs151,%rs152,%rs153;
}
	// end inline asm
	// begin inline asm
	{add.f16 %rs154,%rs148,%rs151;
}
	// end inline asm
	ld.global.u16 	%rs158, [%rd11+14];
	ld.global.u16 	%rs159, [%rd13+14];
	// begin inline asm
	{mul.f16 %rs157,%rs158,%rs159;
}
	// end inline asm
	// begin inline asm
	{add.f16 %rs205,%rs154,%rs157;
}
	// end inline asm
	add.s32 	%r52, %r52, 8;
$L__BB2_8:
	setp.eq.s32 	%p13, %r17, 0;
	@%p13 bra 	$L__BB2_14;
	and.b32  	%r20, %r36, 3;
	setp.lt.u32 	%p14, %r17, 4;
	@%p14 bra 	$L__BB2_11;
	add.s32 	%r43, %r52, %r5;
	add.s32 	%r44, %r52, %r6;
	mul.wide.s32 	%rd14, %r43, 2;
	add.s64 	%rd15, %rd2, %rd14;
	mul.wide.s32 	%rd16, %r44, 2;
	add.s64 	%rd17, %rd1, %rd16;
	ld.global.u16 	%rs165, [%rd15];
	ld.global.u16 	%rs166, [%rd17];
	// begin inline asm
	{mul.f16 %rs164,%rs165,%rs166;
}
	// end inline asm
	// begin inline asm
	{add.f16 %rs167,%rs205,%rs164;
}
	// end inline asm
	ld.global.u16 	%rs171, [%rd15+2];
	ld.global.u16 	%rs172, [%rd17+2];
	// begin inline asm
	{mul.f16 %rs170,%rs171,%rs172;
}
	// end inline asm
	// begin inline asm
	{add.f16 %rs173,%rs167,%rs170;
}
	// end inline asm
	ld.global.u16 	%rs177, [%rd15+4];
	ld.global.u16 	%rs178, [%rd17+4];
	// begin inline asm
	{mul.f16 %rs176,%rs177,%rs178;
}
	// end inline asm
	// begin inline asm
	{add.f16 %rs179,%rs173,%rs176;
}
	// end inline asm
	ld.global.u16 	%rs183, [%rd15+6];
	ld.global.u16 	%rs184, [%rd17+6];
	// begin inline asm
	{mul.f16 %rs182,%rs183,%rs184;
}
	// end inline asm
	// begin inline asm
	{add.f16 %rs205,%rs179,%rs182;
}
	// end inline asm
	add.s32 	%r52, %r52, 4;
$L__BB2_11:
	setp.eq.s32 	%p15, %r20, 0;
	@%p15 bra 	$L__BB2_14;
	add.s32 	%r56, %r52, %r6;
	add.s32 	%r55, %r52, %r5;
	neg.s32 	%r54, %r20;
$L__BB2_13:
	.pragma "nounroll";
	mul.wide.s32 	%rd18, %r56, 2;
	add.s64 	%rd19, %rd1, %rd18;
	mul.wide.s32 	%rd20, %r55, 2;
	add.s64 	%rd21, %rd2, %rd20;
	ld.global.u16 	%rs189, [%rd21];
	ld.global.u16 	%rs190, [%rd19];
	// begin inline asm
	{mul.f16 %rs188,%rs189,%rs190;
}
	// end inline asm
	// begin inline asm
	{add.f16 %rs205,%rs205,%rs188;
}
	// end inline asm
	add.s32 	%r56, %r56, 1;
	add.s32 	%r55, %r55, 1;
	add.s32 	%r54, %r54, 1;
	setp.ne.s32 	%p16, %r54, 0;
	@%p16 bra 	$L__BB2_13;
$L__BB2_14:
	mad.lo.s32 	%r45, %r35, %r1, %r2;
	mad.lo.s32 	%r46, %r45, %r32, %r3;
	mad.lo.s32 	%r47, %r46, %r33, %r4;
	// begin inline asm
	{mul.f16 %rs194,%rs205,%rs15;
}
	// end inline asm
	cvta.to.global.u64 	%rd22, %rd3;
	mul.wide.u32 	%rd23, %r47, 2;
	add.s64 	%rd24, %rd22, %rd23;
	st.global.u16 	[%rd24], %rs194;
$L__BB2_15:
	ret;

}
	// .globl	attention_output_f16
.visible .entry attention_output_f16(
	.param .u64 .ptr .align 1 attention_output_f16_param_0,
	.param .u64 .ptr .align 1 attention_output_f16_param_1,
	.param .u64 .ptr .align 1 attention_output_f16_param_2,
	.param .u32 attention_output_f16_param_3,
	.param .u32 attention_output_f16_param_4,
	.param .u32 attention_output_f16_param_5,
	.param .u32 attention_output_f16_param_6,
	.param .u32 attention_output_f16_param_7
)
{
	.reg .pred 	%p<17>;
	.reg .b16 	%rs<116>;
	.reg .b32 	%r<97>;
	.reg .b32 	%f<2>;
	.reg .b64 	%rd<48>;

	ld.param.u64 	%rd4, [attention_output_f16_param_1];
	ld.param.u64 	%rd5, [attention_output_f16_param_2];
	ld.param.u32 	%r43, [attention_output_f16_param_3];
	ld.param.u32 	%r44, [attention_output_f16_param_4];
	ld.param.u32 	%r45, [attention_output_f16_param_5];
	ld.param.u32 	%r46, [attention_output_f16_param_6];
	ld.param.u32 	%r47, [attention_output_f16_param_7];
	cvta.to.global.u64 	%rd1, %rd5;
	cvta.to.global.u64 	%rd2, %rd4;
	mov.u32 	%r1, %ctaid.x;
	mov.u32 	%r2, %ctaid.y;
	mov.u32 	%r3, %ctaid.z;
	mov.u32 	%r4, %tid.x;
	setp.ge.s32 	%p1, %r1, %r45;
	setp.ge.s32 	%p2, %r2, %r46;
	or.pred  	%p3, %p1, %p2;
	setp.ge.s32 	%p4, %r3, %r43;
	or.pred  	%p5, %p4, %p3;
	setp.ge.s32 	%p6, %r4, %r47;
	or.pred  	%p7, %p6, %p5;
	@%p7 bra 	$L__BB3_14;
	mov.f32 	%f1, 0f00000000;
	// begin inline asm
	{  cvt.rn.f16.f32 %rs115, %f1;}

	// end inline asm
	setp.lt.s32 	%p8, %r44, 1;
	@%p8 bra 	$L__BB3_13;
	mad.lo.s32 	%r49, %r46, %r1, %r2;
	mad.lo.s32 	%r50, %r49, %r43, %r3;
	mul.lo.s32 	%r5, %r50, %r44;
	setp.lt.u32 	%p9, %r44, 8;
	mov.b32 	%r95, 0;
	@%p9 bra 	$L__BB3_5;
	and.b32  	%r95, %r44, 2147483640;
	neg.s32 	%r93, %r95;
	mad.lo.s32 	%r92, %r1, %r47, %r4;
	mad.lo.s32 	%r52, %r45, 7, %r1;
	mad.lo.s32 	%r91, %r47, %r52, %r4;
	mad.lo.s32 	%r53, %r45, 6, %r1;
	mad.lo.s32 	%r90, %r47, %r53, %r4;
	mad.lo.s32 	%r54, %r45, 5, %r1;
	mad.lo.s32 	%r89, %r47, %r54, %r4;
	shl.b32 	%r55, %r45, 2;
	add.s32 	%r56, %r1, %r55;
	mad.lo.s32 	%r88, %r47, %r56, %r4;
	mad.lo.s32 	%r57, %r45, 3, %r1;
	mad.lo.s32 	%r87, %r47, %r57, %r4;
	shl.b32 	%r58, %r45, 1;
	add.s32 	%r59, %r1, %r58;
	mad.lo.s32 	%r86, %r47, %r59, %r4;
	add.s32 	%r60, %r1, %r45;
	mad.lo.s32 	%r84, %r47, %r60, %r4;
	mov.u32 	%r85, %r5;
$L__BB3_4:
	.pragma "nounroll";
	mul.wide.s32 	%rd6, %r85, 2;
	add.s64 	%rd7, %rd2, %rd6;
	mul.wide.s32 	%rd8, %r92, 2;
	add.s64 	%rd9, %rd1, %rd8;
	ld.global.u16 	%rs17, [%rd7];
	ld.global.u16 	%rs18, [%rd9];
	// begin inline asm
	{mul.f16 %rs16,%rs17,%rs18;
}
	// end inline asm
	// begin inline asm
	{add.f16 %rs19,%rs115,%rs16;
}
	// end inline asm
	mul.wide.s32 	%rd10, %r84, 2;
	add.s64 	%rd11, %rd1, %rd10;
	ld.global.u16 	%rs23, [%rd7+2];
	ld.global.u16 	%rs24, [%rd11];
	// begin inline asm
	{mul.f16 %rs22,%rs23,%rs24;
}
	// end inline asm
	// begin inline asm
	{add.f16 %rs25,%rs19,%rs22;
}
	// end inline asm
	mul.wide.s32 	%rd12, %r86, 2;
	add.s64 	%rd13, %rd1, %rd12;
	ld.global.u16 	%rs29, [%rd7+4];
	ld.global.u16 	%rs30, [%rd13];
	// begin inline asm
	{mul.f16 %rs28,%rs29,%rs30;
}
	// end inline asm
	// begin inline asm
	{add.f16 %rs31,%rs25,%rs28;
}
	// end inline asm
	mul.wide.s32 	%rd14, %r87, 2;
	add.s64 	%rd15, %rd1, %rd14;
	ld.global.u16 	%rs35, [%rd7+6];
	ld.global.u16 	%rs36, [%rd15];
	// begin inline asm
	{mul.f16 %rs34,%rs35,%rs36;
}
	// end inline asm
	// begin inline asm
	{add.f16 %rs37,%rs31,%rs34;
}
	// end inline asm
	mul.wide.s32 	%rd16, %r88, 2;
	add.s64 	%rd17, %rd1, %rd16;
	ld.global.u16 	%rs41, [%rd7+8];
	ld.global.u16 	%rs42, [%rd17];
	// begin inline asm
	{mul.f16 %rs40,%rs41,%rs42;
}
	// end inline asm
	// begin inline asm
	{add.f16 %rs43,%rs37,%rs40;
}
	// end inline asm
	mul.wide.s32 	%rd18, %r89, 2;
	add.s64 	%rd19, %rd1, %rd18;
	ld.global.u16 	%rs47, [%rd7+10];
	ld.global.u16 	%rs48, [%rd19];
	// begin inline asm
	{mul.f16 %rs46,%rs47,%rs48;
}
	// end inline asm
	// begin inline asm
	{add.f16 %rs49,%rs43,%rs46;
}
	// end inline asm
	mul.wide.s32 	%rd20, %r90, 2;
	add.s64 	%rd21, %rd1, %rd20;
	ld.global.u16 	%rs53, [%rd7+12];
	ld.global.u16 	%rs54, [%rd21];
	// begin inline asm
	{mul.f16 %rs52,%rs53,%rs54;
}
	// end inline asm
	// begin inline asm
	{add.f16 %rs55,%rs49,%rs52;
}
	// end inline asm
	mul.wide.s32 	%rd22, %r91, 2;
	add.s64 	%rd23, %rd1, %rd22;
	ld.global.u16 	%rs59, [%rd7+14];
	ld.global.u16 	%rs60, [%rd23];
	// begin inline asm
	{mul.f16 %rs58,%rs59,%rs60;
}
	// end inline asm
	// begin inline asm
	{add.f16 %rs115,%rs55,%rs58;
}
	// end inline asm
	add.s32 	%r93, %r93, 8;
	mul.lo.s32 	%r61, %r47, %r45;
	shl.b32 	%r62, %r61, 3;
	add.s32 	%r92, %r92, %r62;
	add.s32 	%r91, %r91, %r62;
	add.s32 	%r90, %r90, %r62;
	add.s32 	%r89, %r89, %r62;
	add.s32 	%r88, %r88, %r62;
	add.s32 	%r87, %r87, %r62;
	add.s32 	%r86, %r86, %r62;
	add.s32 	%r85, %r85, 8;
	add.s32 	%r84, %r84, %r62;
	setp.ne.s32 	%p10, %r93, 0;
	@%p10 bra 	$L__BB3_4;
$L__BB3_5:
	and.b32  	%r37, %r44, 7;
	setp.eq.s32 	%p11, %r37, 0;
	@%p11 bra 	$L__BB3_13;
	and.b32  	%r38, %r44, 3;
	setp.lt.u32 	%p12, %r37, 4;
	@%p12 bra 	$L__BB3_8;
	add.s32 	%r63, %r95, %r5;
	mad.lo.s32 	%r64, %r95, %r45, %r1;
	mad.lo.s32 	%r65, %r64, %r47, %r4;
	mul.wide.s32 	%rd24, %r63, 2;
	add.s64 	%rd25, %rd2, %rd24;
	mul.wide.s32 	%rd26, %r65, 2;
	add.s64 	%rd27, %rd1, %rd26;
	ld.global.u16 	%rs66, [%rd25];
	ld.global.u16 	%rs67, [%rd27];
	// begin inline asm
	{mul.f16 %rs65,%rs66,%rs67;
}
	// end inline asm
	// begin inline asm
	{add.f16 %rs68,%rs115,%rs65;
}
	// end inline asm
	add.s32 	%r66, %r64, %r45;
	mad.lo.s32 	%r67, %r66, %r47, %r4;
	mul.wide.s32 	%rd28, %r67, 2;
	add.s64 	%rd29, %rd1, %rd28;
	ld.global.u16 	%rs72, [%rd25+2];
	ld.global.u16 	%rs73, [%rd29];
	// begin inline asm
	{mul.f16 %rs71,%rs72,%rs73;
}
	// end inline asm
	// begin inline asm
	{add.f16 %rs74,%rs68,%rs71;
}
	// end inline asm
	add.s32 	%r68, %r66, %r45;
	mad.lo.s32 	%r69, %r68, %r47, %r4;
	mul.wide.s32 	%rd30, %r69, 2;
	add.s64 	%rd31, %rd1, %rd30;
	ld.global.u16 	%rs78, [%rd25+4];
	ld.global.u16 	%rs79, [%rd31];
	// begin inline asm
	{mul.f16 %rs77,%rs78,%rs79;
}
	// end inline asm
	// begin inline asm
	{add.f16 %rs80,%rs74,%rs77;
}
	// end inline asm
	add.s32 	%r70, %r68, %r45;
	mad.lo.s32 	%r71, %r70, %r47, %r4;
	mul.wide.s32 	%rd32, %r71, 2;
	add.s64 	%rd33, %rd1, %rd32;
	ld.global.u16 	%rs84, [%rd25+6];
	ld.global.u16 	%rs85, [%rd33];
	// begin inline asm
	{mul.f16 %rs83,%rs84,%rs85;
}
	// end inline asm
	// begin inline asm
	{add.f16 %rs115,%rs80,%rs83;
}
	// end inline asm
	add.s32 	%r95, %r95, 4;
$L__BB3_8:
	setp.eq.s32 	%p13, %r38, 0;
	@%p13 bra 	$L__BB3_13;
	setp.eq.s32 	%p14, %r38, 1;
	@%p14 bra 	$L__BB3_11;
	add.s32 	%r72, %r95, %r5;
	mad.lo.s32 	%r73, %r95, %r45, %r1;
	mad.lo.s32 	%r74, %r73, %r47, %r4;
	mul.wide.s32 	%rd34, %r72, 2;
	add.s64 	%rd35, %rd2, %rd34;
	mul.wide.s32 	%rd36, %r74, 2;
	add.s64 	%rd37, %rd1, %rd36;
	ld.global.u16 	%rs91, [%rd35];
	ld.global.u16 	%rs92, [%rd37];
	// begin inline asm
	{mul.f16 %rs90,%rs91,%rs92;
}
	// end inline asm
	// begin inline asm
	{add.f16 %rs93,%rs115,%rs90;
}
	// end inline asm
	add.s32 	%r75, %r73, %r45;
	mad.lo.s32 	%r76, %r75, %r47, %r4;
	mul.wide.s32 	%rd38, %r76, 2;
	add.s64 	%rd39, %rd1, %rd38;
	ld.global.u16 	%rs97, [%rd35+2];
	ld.global.u16 	%rs98, [%rd39];
	// begin inline asm
	{mul.f16 %rs96,%rs97,%rs98;
}
	// end inline asm
	// begin inline asm
	{add.f16 %rs115,%rs93,%rs96;
}
	// end inline asm
	add.s32 	%r95, %r95, 2;
$L__BB3_11:
	and.b32  	%r77, %r44, 1;
	setp.eq.b32 	%p15, %r77, 1;
	not.pred 	%p16, %p15;
	@%p16 bra 	$L__BB3_13;
	add.s32 	%r78, %r95, %r5;
	mad.lo.s32 	%r79, %r95, %r45, %r1;
	mad.lo.s32 	%r80, %r79, %r47, %r4;
	mul.wide.s32 	%rd40, %r78, 2;
	add.s64 	%rd41, %rd2, %rd40;
	mul.wide.s32 	%rd42, %r80, 2;
	add.s64 	%rd43, %rd1, %rd42;
	ld.global.u16 	%rs103, [%rd41];
	ld.global.u16 	%rs104, [%rd43];
	// begin inline asm
	{mul.f16 %rs102,%rs103,%rs104;
}
	// end inline asm
	// begin inline asm
	{add.f16 %rs115,%rs115,%rs102;
}
	// end inline asm
$L__BB3_13:
	ld.param.u64 	%rd47, [attention_output_f16_param_0];
	mad.lo.s32 	%r81, %r45, %r3, %r1;
	mad.lo.s32 	%r82, %r81, %r46, %r2;
	mad.lo.s32 	%r83, %r82, %r47, %r4;
	cvta.to.global.u64 	%rd44, %rd47;
	mul.wide.u32 	%rd45, %r83, 2;
	add.s64 	%rd46, %rd44, %rd45;
	st.global.u16 	[%rd46], %rs115;
$L__BB3_14:
	ret;

}
	// .globl	attention_scores_f32
.visible .entry attention_scores_f32(
	.param .u64 .ptr .align 1 attention_scores_f32_param_0,
	.param .u64 .ptr .align 1 attention_scores_f32_param_1,
	.param .u64 .ptr .align 1 attention_scores_f32_param_2,
	.param .f32 attention_scores_f32_param_3,
	.param .u32 attention_scores_f32_param_4,
	.param .u32 attention_scores_f32_param_5,
	.param .u32 attention_scores_f32_param_6,
	.param .u32 attention_scores_f32_param_7,
	.param .u32 attention_scores_f32_param_8
)
{
	.reg .pred 	%p<17>;
	.reg .b32 	%r<57>;
	.reg .b32 	%f<114>;
	.reg .b64 	%rd<25>;

	ld.param.u64 	%rd3, [attention_scores_f32_param_0];
	ld.param.u64 	%rd4, [attention_scores_f32_param_1];
	ld.param.u64 	%rd5, [attention_scores_f32_param_2];
	ld.param.f32 	%f14, [attention_scores_f32_param_3];
	ld.param.u32 	%r32, [attention_scores_f32_param_4];
	ld.param.u32 	%r33, [attention_scores_f32_param_5];
	ld.param.u32 	%r34, [attention_scores_f32_param_6];
	ld.param.u32 	%r35, [attention_scores_f32_param_7];
	ld.param.u32 	%r36, [attention_scores_f32_param_8];
	cvta.to.global.u64 	%rd1, %rd5;
	cvta.to.global.u64 	%rd2, %rd4;
	mov.u32 	%r1, %ctaid.x;
	mov.u32 	%r2, %ctaid.y;
	mov.u32 	%r3, %ctaid.z;
	mov.u32 	%r4, %tid.x;
	setp.ge.s32 	%p1, %r1, %r34;
	setp.ge.s32 	%p2, %r2, %r35;
	or.pred  	%p3, %p1, %p2;
	setp.ge.s32 	%p4, %r3, %r32;
	or.pred  	%p5, %p4, %p3;
	setp.ge.s32 	%p6, %r4, %r33;
	or.pred  	%p7, %p6, %p5;
	@%p7 bra 	$L__BB4_15;
	setp.lt.s32 	%p8, %r36, 1;
	mov.f32 	%f113, 0f00000000;
	@%p8 bra 	$L__BB4_14;
	mad.lo.s32 	%r38, %r34, %r3, %r1;
	mad.lo.s32 	%r39, %r38, %r35, %r2;
	mul.lo.s32 	%r5, %r39, %r36;
	mad.lo.s32 	%r40, %r34, %r4, %r1;
	mul.lo.s32 	%r6, %r40, %r36;
	and.b32  	%r7, %r36, 15;
	setp.lt.u32 	%p9, %r36, 16;
	mov.f32 	%f113, 0f00000000;
	mov.b32 	%r52, 0;
	@%p9 bra 	$L__BB4_5;
	and.b32  	%r52, %r36, 2147483632;
	neg.s32 	%r50, %r52;
	mov.f32 	%f113, 0f00000000;
	mov.u32 	%r48, %r6;
	mov.u32 	%r49, %r5;
$L__BB4_4:
	.pragma "nounroll";
	mul.wide.s32 	%rd6, %r49, 4;
	add.s64 	%rd7, %rd2, %rd6;
	mul.wide.s32 	%rd8, %r48, 4;
	add.s64 	%rd9, %rd1, %rd8;
	ld.global.f32 	%f19, [%rd7];
	ld.global.f32 	%f20, [%rd9];
	fma.rn.f32 	%f21, %f19, %f20, %f113;
	ld.global.f32 	%f22, [%rd7+4];
	ld.global.f32 	%f23, [%rd9+4];
	fma.rn.f32 	%f24, %f22, %f23, %f21;
	ld.global.f32 	%f25, [%rd7+8];
	ld.global.f32 	%f26, [%rd9+8];
	fma.rn.f32 	%f27, %f25, %f26, %f24;
	ld.global.f32 	%f28, [%rd7+12];
	ld.global.f32 	%f29, [%rd9+12];
	fma.rn.f32 	%f30, %f28, %f29, %f27;
	ld.global.f32 	%f31, [%rd7+16];
	ld.global.f32 	%f32, [%rd9+16];
	fma.rn.f32 	%f33, %f31, %f32, %f30;
	ld.global.f32 	%f34, [%rd7+20];
	ld.global.f32 	%f35, [%rd9+20];
	fma.rn.f32 	%f36, %f34, %f35, %f33;
	ld.global.f32 	%f37, [%rd7+24];
	ld.global.f32 	%f38, [%rd9+24];
	fma.rn.f32 	%f39, %f37, %f38, %f36;
	ld.global.f32 	%f40, [%rd7+28];
	ld.global.f32 	%f41, [%rd9+28];
	fma.rn.f32 	%f42, %f40, %f41, %f39;
	ld.global.f32 	%f43, [%rd7+32];
	ld.global.f32 	%f44, [%rd9+32];
	fma.rn.f32 	%f45, %f43, %f44, %f42;
	ld.global.f32 	%f46, [%rd7+36];
	ld.global.f32 	%f47, [%rd9+36];
	fma.rn.f32 	%f48, %f46, %f47, %f45;
	ld.global.f32 	%f49, [%rd7+40];
	ld.global.f32 	%f50, [%rd9+40];
	fma.rn.f32 	%f51, %f49, %f50, %f48;
	ld.global.f32 	%f52, [%rd7+44];
	ld.global.f32 	%f53, [%rd9+44];
	fma.rn.f32 	%f54, %f52, %f53, %f51;
	ld.global.f32 	%f55, [%rd7+48];
	ld.global.f32 	%f56, [%rd9+48];
	fma.rn.f32 	%f57, %f55, %f56, %f54;
	ld.global.f32 	%f58, [%rd7+52];
	ld.global.f32 	%f59, [%rd9+52];
	fma.rn.f32 	%f60, %f58, %f59, %f57;
	ld.global.f32 	%f61, [%rd7+56];
	ld.global.f32 	%f62, [%rd9+56];
	fma.rn.f32 	%f63, %f61, %f62, %f60;
	ld.global.f32 	%f64, [%rd7+60];
	ld.global.f32 	%f65, [%rd9+60];
	fma.rn.f32 	%f113, %f64, %f65, %f63;
	add.s32 	%r50, %r50, 16;
	add.s32 	%r49, %r49, 16;
	add.s32 	%r48, %r48, 16;
	setp.ne.s32 	%p10, %r50, 0;
	@%p10 bra 	$L__BB4_4;
$L__BB4_5:
	setp.eq.s32 	%p11, %r7, 0;
	@%p11 bra 	$L__BB4_14;
	and.b32  	%r17, %r36, 7;
	setp.lt.u32 	%p12, %r7, 8;
	@%p12 bra 	$L__BB4_8;
	add.s32 	%r41, %r52, %r5;
	add.s32 	%r42, %r52, %r6;
	mul.wide.s32 	%rd10, %r41, 4;
	add.s64 	%rd11, %rd2, %rd10;
	ld.global.f32 	%f67, [%rd11];
	mul.wide.s32 	%rd12, %r42, 4;
	add.s64 	%rd13, %rd1, %rd12;
	ld.global.f32 	%f68, [%rd13];
	fma.rn.f32 	%f69, %f67, %f68, %f113;
	ld.global.f32 	%f70, [%rd11+4];
	ld.global.f32 	%f71, [%rd13+4];
	fma.rn.f32 	%f72, %f70, %f71, %f69;
	ld.global.f32 	%f73, [%rd11+8];
	ld.global.f32 	%f74, [%rd13+8];
	fma.rn.f32 	%f75, %f73, %f74, %f72;
	ld.global.f32 	%f76, [%rd11+12];
	ld.global.f32 	%f77, [%rd13+12];
	fma.rn.f32 	%f78, %f76, %f77, %f75;
	ld.global.f32 	%f79, [%rd11+16];
	ld.global.f32 	%f80, [%rd13+16];
	fma.rn.f32 	%f81, %f79, %f80, %f78;
	ld.global.f32 	%f82, [%rd11+20];
	ld.global.f32 	%f83, [%rd13+20];
	fma.rn.f32 	%f84, %f82, %f83, %f81;
	ld.global.f32 	%f85, [%rd11+24];
	ld.global.f32 	%f86, [%rd13+24];
	fma.rn.f32 	%f87, %f85, %f86, %f84;
	ld.global.f32 	%f88, [%rd11+28];
	ld.global.f32 	%f89, [%rd13+28];
	fma.rn.f32 	%f113, %f88, %f89, %f87;
	add.s32 	%r52, %r52, 8;
$L__BB4_8:
	setp.eq.s32 	%p13, %r17, 0;
	@%p13 bra 	$L__BB4_14;
	and.b32  	%r20, %r36, 3;
	setp.lt.u32 	%p14, %r17, 4;
	@%p14 bra 	$L__BB4_11;
	add.s32 	%r43, %r52, %r5;
	add.s32 	%r44, %r52, %r6;
	mul.wide.s32 	%rd14, %r43, 4;
	add.s64 	%rd15, %rd2, %rd14;
	ld.global.f32 	%f91, [%rd15];
	mul.wide.s32 	%rd16, %r44, 4;
	add.s64 	%rd17, %rd1, %rd16;
	ld.global.f32 	%f92, [%rd17];
	fma.rn.f32 	%f93, %f91, %f92, %f113;
	ld.global.f32 	%f94, [%rd15+4];
	ld.global.f32 	%f95, [%rd17+4];
	fma.rn.f32 	%f96, %f94, %f95, %f93;
	ld.global.f32 	%f97, [%rd15+8];
	ld.global.f32 	%f98, [%rd17+8];
	fma.rn.f32 	%f99, %f97, %f98, %f96;
	ld.global.f32 	%f100, [%rd15+12];
	ld.global.f32 	%f101, [%rd17+12];
	fma.rn.f32 	%f113, %f100, %f101, %f99;
	add.s32 	%r52, %r52, 4;
$L__BB4_11:
	setp.eq.s32 	%p15, %r20, 0;
	@%p15 bra 	$L__BB4_14;
	add.s32 	%r56, %r52, %r6;
	add.s32 	%r55, %r52, %r5;
	neg.s32 	%r54, %r20;
$L__BB4_13:
	.pragma "nounroll";
	mul.wide.s32 	%rd18, %r56, 4;
	add.s64 	%rd19, %rd1, %rd18;
	mul.wide.s32 	%rd20, %r55, 4;
	add.s64 	%rd21, %rd2, %rd20;
	ld.global.f32 	%f102, [%rd21];
	ld.global.f32 	%f103, [%rd19];
	fma.rn.f32 	%f113, %f102, %f103, %f113;
	add.s32 	%r56, %r56, 1;
	add.s32 	%r55, %r55, 1;
	add.s32 	%r54, %r54, 1;
	setp.ne.s32 	%p16, %r54, 0;
	@%p16 bra 	$L__BB4_13;
$L__BB4_14:
	mad.lo.s32 	%r45, %r35, %r1, %r2;
	mad.lo.s32 	%r46, %r45, %r32, %r3;
	mad.lo.s32 	%r47, %r46, %r33, %r4;
	mul.f32 	%f104, %f14, %f113;
	cvta.to.global.u64 	%rd22, %rd3;
	mul.wide.u32 	%rd23, %r47, 4;
	add.s64 	%rd24, %rd22, %rd23;
	st.global.f32 	[%rd24], %f104;
$L__BB4_15:
	ret;

}
	// .globl	attention_output_f32
.visible .entry attention_output_f32(
	.param .u64 .ptr .align 1 attention_output_f32_param_0,
	.param .u64 .ptr .align 1 attention_output_f32_param_1,
	.param .u64 .ptr .align 1 attention_output_f32_param_2,
	.param .u32 attention_output_f32_param_3,
	.param .u32 attention_output_f32_param_4,
	.param .u32 attention_output_f32_param_5,
	.param .u32 attention_output_f32_param_6,
	.param .u32 attention_output_f32_param_7
)
{
	.reg .pred 	%p<17>;
	.reg .b32 	%r<97>;
	.reg .b32 	%f<68>;
	.reg .b64 	%rd<48>;

	ld.param.u64 	%rd4, [attention_output_f32_param_1];
	ld.param.u64 	%rd5, [attention_output_f32_param_2];
	ld.param.u32 	%r43, [attention_output_f32_param_3];
	ld.param.u32 	%r44, [attention_output_f32_param_4];
	ld.param.u32 	%r45, [attention_output_f32_param_5];
	ld.param.u32 	%r46, [attention_output_f32_param_6];
	ld.param.u32 	%r47, [attention_output_f32_param_7];
	cvta.to.global.u64 	%rd1, %rd5;
	cvta.to.global.u64 	%rd2, %rd4;
	mov.u32 	%r1, %ctaid.x;
	mov.u32 	%r2, %ctaid.y;
	mov.u32 	%r3, %ctaid.z;
	mov.u32 	%r4, %tid.x;
	setp.ge.s32 	%p1, %r1, %r45;
	setp.ge.s32 	%p2, %r2, %r46;
	or.pred  	%p3, %p1, %p2;
	setp.ge.s32 	%p4, %r3, %r43;
	or.pred  	%p5, %p4, %p3;
	setp.ge.s32 	%p6, %r4, %r47;
	or.pred  	%p7, %p6, %p5;
	@%p7 bra 	$L__BB5_14;
	setp.lt.s32 	%p8, %r44, 1;
	mov.f32 	%f67, 0f00000000;
	@%p8 bra 	$L__BB5_13;
	mad.lo.s32 	%r49, %r46, %r1, %r2;
	mad.lo.s32 	%r50, %r49, %r43, %r3;
	mul.lo.s32 	%r5, %r50, %r44;
	and.b32  	%r6, %r44, 7;
	setp.lt.u32 	%p9, %r44, 8;
	mov.f32 	%f67, 0f00000000;
	mov.b32 	%r95, 0;
	@%p9 bra 	$L__BB5_5;
	and.b32  	%r51, %r44, 2147483640;
	neg.s32 	%r93, %r51;
	mad.lo.s32 	%r92, %r1, %r47, %r4;
	mad.lo.s32 	%r52, %r45, 7, %r1;
	mad.lo.s32 	%r91, %r47, %r52, %r4;
	mad.lo.s32 	%r53, %r45, 6, %r1;
	mad.lo.s32 	%r90, %r47, %r53, %r4;
	mad.lo.s32 	%r54, %r45, 5, %r1;
	mad.lo.s32 	%r89, %r47, %r54, %r4;
	shl.b32 	%r55, %r45, 2;
	add.s32 	%r56, %r1, %r55;
	mad.lo.s32 	%r88, %r47, %r56, %r4;
	mad.lo.s32 	%r57, %r45, 3, %r1;
	mad.lo.s32 	%r87, %r47, %r57, %r4;
	shl.b32 	%r58, %r45, 1;
	add.s32 	%r59, %r1, %r58;
	mad.lo.s32 	%r86, %r47, %r59, %r4;
	add.s32 	%r60, %r1, %r45;
	mad.lo.s32 	%r84, %r47, %r60, %r4;
	mov.f32 	%f67, 0f00000000;
	mov.u32 	%r85, %r5;
$L__BB5_4:
	.pragma "nounroll";
	and.b32  	%r95, %r44, 2147483640;
	mul.wide.s32 	%rd6, %r85, 4;
	add.s64 	%rd7, %rd2, %rd6;
	ld.global.f32 	%f17, [%rd7];
	mul.wide.s32 	%rd8, %r92, 4;
	add.s64 	%rd9, %rd1, %rd8;
	ld.global.f32 	%f18, [%rd9];
	fma.rn.f32 	%f19, %f17, %f18, %f67;
	ld.global.f32 	%f20, [%rd7+4];
	mul.wide.s32 	%rd10, %r84, 4;
	add.s64 	%rd11, %rd1, %rd10;
	ld.global.f32 	%f21, [%rd11];
	fma.rn.f32 	%f22, %f20, %f21, %f19;
	ld.global.f32 	%f23, [%rd7+8];
	mul.wide.s32 	%rd12, %r86, 4;
	add.s64 	%rd13, %rd1, %rd12;
	ld.global.f32 	%f24, [%rd13];
	fma.rn.f32 	%f25, %f23, %f24, %f22;
	ld.global.f32 	%f26, [%rd7+12];
	mul.wide.s32 	%rd14, %r87, 4;
	add.s64 	%rd15, %rd1, %rd14;
	ld.global.f32 	%f27, [%rd15];
	fma.rn.f32 	%f28, %f26, %f27, %f25;
	ld.global.f32 	%f29, [%rd7+16];
	mul.wide.s32 	%rd16, %r88, 4;
	add.s64 	%rd17, %rd1, %rd16;
	ld.global.f32 	%f30, [%rd17];
	fma.rn.f32 	%f31, %f29, %f30, %f28;
	ld.global.f32 	%f32, [%rd7+20];
	mul.wide.s32 	%rd18, %r89, 4;
	add.s64 	%rd19, %rd1, %rd18;
	ld.global.f32 	%f33, [%rd19];
	fma.rn.f32 	%f34, %f32, %f33, %f31;
	ld.global.f32 	%f35, [%rd7+24];
	mul.wide.s32 	%rd20, %r90, 4;
	add.s64 	%rd21, %rd1, %rd20;
	ld.global.f32 	%f36, [%rd21];
	fma.rn.f32 	%f37, %f35, %f36, %f34;
	ld.global.f32 	%f38, [%rd7+28];
	mul.wide.s32 	%rd22, %r91, 4;
	add.s64 	%rd23, %rd1, %rd22;
	ld.global.f32 	%f39, [%rd23];
	fma.rn.f32 	%f67, %f38, %f39, %f37;
	add.s32 	%r93, %r93, 8;
	mul.lo.s32 	%r61, %r47, %r45;
	shl.b32 	%r62, %r61, 3;
	add.s32 	%r92, %r92, %r62;
	add.s32 	%r91, %r91, %r62;
	add.s32 	%r90, %r90, %r62;
	add.s32 	%r89, %r89, %r62;
	add.s32 	%r88, %r88, %r62;
	add.s32 	%r87, %r87, %r62;
	add.s32 	%r86, %r86, %r62;
	add.s32 	%r85, %r85, 8;
	add.s32 	%r84, %r84, %r62;
	setp.ne.s32 	%p10, %r93, 0;
	@%p10 bra 	$L__BB5_4;
$L__BB5_5:
	setp.eq.s32 	%p11, %r6, 0;
	@%p11 bra 	$L__BB5_13;
	and.b32  	%r38, %r44, 3;
	setp.lt.u32 	%p12, %r6, 4;
	@%p12 bra 	$L__BB5_8;
	add.s32 	%r63, %r95, %r5;
	mad.lo.s32 	%r64, %r95, %r45, %r1;
	mad.lo.s32 	%r65, %r64, %r47, %r4;
	mul.wide.s32 	%rd24, %r63, 4;
	add.s64 	%rd25, %rd2, %rd24;
	ld.global.f32 	%f41, [%rd25];
	mul.wide.s32 	%rd26, %r65, 4;
	add.s64 	%rd27, %rd1, %rd26;
	ld.global.f32 	%f42, [%rd27];
	fma.rn.f32 	%f43, %f41, %f42, %f67;
	add.s32 	%r66, %r64, %r45;
	mad.lo.s32 	%r67, %r66, %r47, %r4;
	ld.global.f32 	%f44, [%rd25+4];
	mul.wide.s32 	%rd28, %r67, 4;
	add.s64 	%rd29, %rd1, %rd28;
	ld.global.f32 	%f45, [%rd29];
	fma.rn.f32 	%f46, %f44, %f45, %f43;
	add.s32 	%r68, %r66, %r45;
	mad.lo.s32 	%r69, %r68, %r47, %r4;
	ld.global.f32 	%f47, [%rd25+8];
	mul.wide.s32 	%rd30, %r69, 4;
	add.s64 	%rd31, %rd1, %rd30;
	ld.global.f32 	%f48, [%rd31];
	fma.rn.f32 	%f49, %f47, %f48, %f46;
	add.s32 	%r70, %r68, %r45;
	mad.lo.s32 	%r71, %r70, %r47, %r4;
	ld.global.f32 	%f50, [%rd25+12];
	mul.wide.s32 	%rd32, %r71, 4;
	add.s64 	%rd33, %rd1, %rd32;
	ld.global.f32 	%f51, [%rd33];
	fma.rn.f32 	%f67, %f50, %f51, %f49;
	add.s32 	%r95, %r95, 4;
$L__BB5_8:
	setp.eq.s32 	%p13, %r38, 0;
	@%p13 bra 	$L__BB5_13;
	setp.eq.s32 	%p14, %r38, 1;
	@%p14 bra 	$L__BB5_11;
	add.s32 	%r72, %r95, %r5;
	mad.lo.s32 	%r73, %r95, %r45, %r1;
	mad.lo.s32 	%r74, %r73, %r47, %r4;
	mul.wide.s32 	%rd34, %r72, 4;
	add.s64 	%rd35, %rd2, %rd34;
	ld.global.f32 	%f53, [%rd35];
	mul.wide.s32 	%rd36, %r74, 4;
	add.s64 	%rd37, %rd1, %rd36;
	ld.global.f32 	%f54, [%rd37];
	fma.rn.f32 	%f55, %f53, %f54, %f67;
	add.s32 	%r75, %r73, %r45;
	mad.lo.s32 	%r76, %r75, %r47, %r4;
	ld.global.f32 	%f56, [%rd35+4];
	mul.wide.s32 	%rd38, %r76, 4;
	add.s64 	%rd39, %rd1, %rd38;
	ld.global.f32 	%f57, [%rd39];
	fma.rn.f32 	%f67, %f56, %f57, %f55;
	add.s32 	%r95, %r95, 2;
$L__BB5_11:
	and.b32  	%r77, %r44, 1;
	setp.eq.b32 	%p15, %r77, 1;
	not.pred 	%p16, %p15;
	@%p16 bra 	$L__BB5_13;
	add.s32 	%r78, %r95, %r5;
	mad.lo.s32 	%r79, %r95, %r45, %r1;
	mad.lo.s32 	%r80, %r79, %r47, %r4;
	mul.wide.s32 	%rd40, %r78, 4;
	add.s64 	%rd41, %rd2, %rd40;
	ld.global.f32 	%f58, [%rd41];
	mul.wide.s32 	%rd42, %r80, 4;
	add.s64 	%rd43, %rd1, %rd42;
	ld.global.f32 	%f59, [%rd43];
	fma.rn.f32 	%f67, %f58, %f59, %f67;
$L__BB5_13:
	ld.param.u64 	%rd47, [attention_output_f32_param_0];
	mad.lo.s32 	%r81, %r45, %r3, %r1;
	mad.lo.s32 	%r82, %r81, %r46, %r2;
	mad.lo.s32 	%r83, %r82, %r47, %r4;
	cvta.to.global.u64 	%rd44, %rd47;
	mul.wide.u32 	%rd45, %r83, 4;
	add.s64 	%rd46, %rd44, %rd45;
	st.global.f32 	[%rd46], %f67;
$L__BB5_14:
	ret;

}
	// .globl	attention_scores_f64
.visible .entry attention_scores_f64(
	.param .u64 .ptr .align 1 attention_scores_f64_param_0,
	.param .u64 .ptr .align 1 attention_scores_f64_param_1,
	.param .u64 .ptr .align 1 attention_scores_f64_param_2,
	.param .f64 attention_scores_f64_param_3,
	.param .u32 attention_scores_f64_param_4,
	.param .u32 attention_scores_f64_param_5,
	.param .u32 attention_scores_f64_param_6,
	.param .u32 attention_scores_f64_param_7,
	.param .u32 attention_scores_f64_param_8
)
{
	.reg .pred 	%p<17>;
	.reg .b32 	%r<57>;
	.reg .b64 	%rd<26>;
	.reg .b64 	%fd<115>;

	ld.param.u64 	%rd4, [attention_scores_f64_param_1];
	ld.param.u64 	%rd5, [attention_scores_f64_param_2];
	ld.param.u32 	%r32, [attention_scores_f64_param_4];
	ld.param.u32 	%r33, [attention_scores_f64_param_5];
	ld.param.u32 	%r34, [attention_scores_f64_param_6];
	ld.param.u32 	%r35, [attention_scores_f64_param_7];
	ld.param.u32 	%r36, [attention_scores_f64_param_8];
	cvta.to.global.u64 	%rd1, %rd5;
	cvta.to.global.u64 	%rd2, %rd4;
	mov.u32 	%r1, %ctaid.x;
	mov.u32 	%r2, %ctaid.y;
	mov.u32 	%r3, %ctaid.z;
	mov.u32 	%r4, %tid.x;
	setp.ge.s32 	%p1, %r1, %r34;
	setp.ge.s32 	%p2, %r2, %r35;
	or.pred  	%p3, %p1, %p2;
	setp.ge.s32 	%p4, %r3, %r32;
	or.pred  	%p5, %p4, %p3;
	setp.ge.s32 	%p6, %r4, %r33;
	or.pred  	%p7, %p6, %p5;
	@%p7 bra 	$L__BB6_15;
	setp.lt.s32 	%p8, %r36, 1;
	mov.f64 	%fd114, 0d0000000000000000;
	@%p8 bra 	$L__BB6_14;
	mad.lo.s32 	%r38, %r34, %r3, %r1;
	mad.lo.s32 	%r39, %r38, %r35, %r2;
	mul.lo.s32 	%r5, %r39, %r36;
	mad.lo.s32 	%r40, %r34, %r4, %r1;
	mul.lo.s32 	%r6, %r40, %r36;
	and.b32  	%r7, %r36, 15;
	setp.lt.u32 	%p9, %r36, 16;
	mov.f64 	%fd114, 0d0000000000000000;
	mov.b32 	%r52, 0;
	@%p9 bra 	$L__BB6_5;
	and.b32  	%r52, %r36, 2147483632;
	neg.s32 	%r50, %r52;
	mov.f64 	%fd114, 0d0000000000000000;
	mov.u32 	%r48, %r6;
	mov.u32 	%r49, %r5;
$L__BB6_4:
	.pragma "nounroll";
	mul.wide.s32 	%rd6, %r49, 8;
	add.s64 	%rd7, %rd2, %rd6;
	mul.wide.s32 	%rd8, %r48, 8;
	add.s64 	%rd9, %rd1, %rd8;
	ld.global.f64 	%fd19, [%rd7];
	ld.global.f64 	%fd20, [%rd9];
	fma.rn.f64 	%fd21, %fd19, %fd20, %fd114;
	ld.global.f64 	%fd22, [%rd7+8];
	ld.global.f64 	%fd23, [%rd9+8];
	fma.rn.f64 	%fd24, %fd22, %fd23, %fd21;
	ld.global.f64 	%fd25, [%rd7+16];
	ld.global.f64 	%fd26, [%rd9+16];
	fma.rn.f64 	%fd27, %fd25, %fd26, %fd24;
	ld.global.f64 	%fd28, [%rd7+24];
	ld.global.f64 	%fd29, [%rd9+24];
	fma.rn.f64 	%fd30, %fd28, %fd29, %fd27;
	ld.global.f64 	%fd31, [%rd7+32];
	ld.global.f64 	%fd32, [%rd9+32];
	fma.rn.f64 	%fd33, %fd31, %fd32, %fd30;
	ld.global.f64 	%fd34, [%rd7+40];
	ld.global.f64 	%fd35, [%rd9+40];
	fma.rn.f64 	%fd36, %fd34, %fd35, %fd33;
	ld.global.f64 	%fd37, [%rd7+48];
	ld.global.f64 	%fd38, [%rd9+48];
	fma.rn.f64 	%fd39, %fd37, %fd38, %fd36;
	ld.global.f64 	%fd40, [%rd7+56];
	ld.global.f64 	%fd41, [%rd9+56];
	fma.rn.f64 	%fd42, %fd40, %fd41, %fd39;
	ld.global.f64 	%fd43, [%rd7+64];
	ld.global.f64 	%fd44, [%rd9+64];
	fma.rn.f64 	%fd45, %fd43, %fd44, %fd42;
	ld.global.f64 	%fd46, [%rd7+72];
	ld.global.f64 	%fd47, [%rd9+72];
	fma.rn.f64 	%fd48, %fd46, %fd47, %fd45;
	ld.global.f64 	%fd49, [%rd7+80];
	ld.global.f64 	%fd50, [%rd9+80];
	fma.rn.f64 	%fd51, %fd49, %fd50, %fd48;
	ld.global.f64 	%fd52, [%rd7+88];
	ld.global.f64 	%fd53, [%rd9+88];
	fma.rn.f64 	%fd54, %fd52, %fd53, %fd51;
	ld.global.f64 	%fd55, [%rd7+96];
	ld.global.f64 	%fd56, [%rd9+96];
	fma.rn.f64 	%fd57, %fd55, %fd56, %fd54;
	ld.global.f64 	%fd58, [%rd7+104];
	ld.global.f64 	%fd59, [%rd9+104];
	fma.rn.f64 	%fd60, %fd58, %fd59, %fd57;
	ld.global.f64 	%fd61, [%rd7+112];
	ld.global.f64 	%fd62, [%rd9+112];
	fma.rn.f64 	%fd63, %fd61, %fd62, %fd60;
	ld.global.f64 	%fd64, [%rd7+120];
	ld.global.f64 	%fd65, [%rd9+120];
	fma.rn.f64 	%fd114, %fd64, %fd65, %fd63;
	add.s32 	%r50, %r50, 16;
	add.s32 	%r49, %r49, 16;
	add.s32 	%r48, %r48, 16;
	setp.ne.s32 	%p10, %r50, 0;
	@%p10 bra 	$L__BB6_4;
$L__BB6_5:
	setp.eq.s32 	%p11, %r7, 0;
	@%p11 bra 	$L__BB6_14;
	and.b32  	%r17, %r36, 7;
	setp.lt.u32 	%p12, %r7, 8;
	@%p12 bra 	$L__BB6_8;
	add.s32 	%r41, %r52, %r5;
	add.s32 	%r42, %r52, %r6;
	mul.wide.s32 	%rd10, %r41, 8;
	add.s64 	%rd11, %rd2, %rd10;
	ld.global.f64 	%fd67, [%rd11];
	mul.wide.s32 	%rd12, %r42, 8;
	add.s64 	%rd13, %rd1, %rd12;
	ld.global.f64 	%fd68, [%rd13];
	fma.rn.f64 	%fd69, %fd67, %fd68, %fd114;
	ld.global.f64 	%fd70, [%rd11+8];
	ld.global.f64 	%fd71, [%rd13+8];
	fma.rn.f64 	%fd72, %fd70, %fd71, %fd69;
	ld.global.f64 	%fd73, [%rd11+16];
	ld.global.f64 	%fd74, [%rd13+16];
	fma.rn.f64 	%fd75, %fd73, %fd74, %fd72;
	ld.global.f64 	%fd76, [%rd11+24];
	ld.global.f64 	%fd77, [%rd13+24];
	fma.rn.f64 	%fd78, %fd76, %fd77, %fd75;
	ld.global.f64 	%fd79, [%rd11+32];
	ld.global.f64 	%fd80, [%rd13+32];
	fma.rn.f64 	%fd81, %fd79, %fd80, %fd78;
	ld.global.f64 	%fd82, [%rd11+40];
	ld.global.f64 	%fd83, [%rd13+40];
	fma.rn.f64 	%fd84, %fd82, %fd83, %fd81;
	ld.global.f64 	%fd85, [%rd11+48];
	ld.global.f64 	%fd86, [%rd13+48];
	fma.rn.f64 	%fd87, %fd85, %fd86, %fd84;
	ld.global.f64 	%fd88, [%rd11+56];
	ld.global.f64 	%fd89, [%rd13+56];
	fma.rn.f64 	%fd114, %fd88, %fd89, %fd87;
	add.s32 	%r52, %r52, 8;
$L__BB6_8:
	setp.eq.s32 	%p13, %r17, 0;
	@%p13 bra 	$L__BB6_14;
	and.b32  	%r20, %r36, 3;
	setp.lt.u32 	%p14, %r17, 4;
	@%p14 bra 	$L__BB6_11;
	add.s32 	%r43, %r52, %r5;
	add.s32 	%r44, %r52, %r6;
	mul.wide.s32 	%rd14, %r43, 8;
	add.s64 	%rd15, %rd2, %rd14;
	ld.global.f64 	%fd91, [%rd15];
	mul.wide.s32 	%rd16, %r44, 8;
	add.s64 	%rd17, %rd1, %rd16;
	ld.global.f64 	%fd92, [%rd17];
	fma.rn.f64 	%fd93, %fd91, %fd92, %fd114;
	ld.global.f64 	%fd94, [%rd15+8];
	ld.global.f64 	%fd95, [%rd17+8];
	fma.rn.f64 	%fd96, %fd94, %fd95, %fd93;
	ld.global.f64 	%fd97, [%rd15+16];
	ld.global.f64 	%fd98, [%rd17+16];
	fma.rn.f64 	%fd99, %fd97, %fd98, %fd96;
	ld.global.f64 	%fd100, [%rd15+24];
	ld.global.f64 	%fd101, [%rd17+24];
	fma.rn.f64 	%fd114, %fd100, %fd101, %fd99;
	add.s32 	%r52, %r52, 4;
$L__BB6_11:
	setp.eq.s32 	%p15, %r20, 0;
	@%p15 bra 	$L__BB6_14;
	add.s32 	%r56, %r52, %r6;
	add.s32 	%r55, %r52, %r5;
	neg.s32 	%r54, %r20;
$L__BB6_13:
	.pragma "nounroll";
	mul.wide.s32 	%rd18, %r56, 8;
	add.s64 	%rd19, %rd1, %rd18;
	mul.wide.s32 	%rd20, %r55, 8;
	add.s64 	%rd21, %rd2, %rd20;
	ld.global.f64 	%fd102, [%rd21];
	ld.global.f64 	%fd103, [%rd19];
	fma.rn.f64 	%fd114, %fd102, %fd103, %fd114;
	add.s32 	%r56, %r56, 1;
	add.s32 	%r55, %r55, 1;
	add.s32 	%r54, %r54, 1;
	setp.ne.s32 	%p16, %r54, 0;
	@%p16 bra 	$L__BB6_13;
$L__BB6_14:
	ld.param.f64 	%fd105, [attention_scores_f64_param_3];
	ld.param.u64 	%rd25, [attention_scores_f64_param_0];
	mad.lo.s32 	%r45, %r35, %r1, %r2;
	mad.lo.s32 	%r46, %r45, %r32, %r3;
	mad.lo.s32 	%r47, %r46, %r33, %r4;
	mul.f64 	%fd104, %fd105, %fd114;
	cvta.to.global.u64 	%rd22, %rd25;
	mul.wide.u32 	%rd23, %r47, 8;
	add.s64 	%rd24, %rd22, %rd23;
	st.global.f64 	[%rd24], %fd104;
$L__BB6_15:
	ret;

}
	// .globl	attention_output_f64
.visible .entry attention_output_f64(
	.param .u64 .ptr .align 1 attention_output_f64_param_0,
	.param .u64 .ptr .align 1 attention_output_f64_param_1,
	.param .u64 .ptr .align 1 attention_output_f64_param_2,
	.param .u32 attention_output_f64_param_3,
	.param .u32 attention_output_f64_param_4,
	.param .u32 attention_output_f64_param_5,
	.param .u32 attention_output_f64_param_6,
	.param .u32 attention_output_f64_param_7
)
{
	.reg .pred 	%p<17>;
	.reg .b32 	%r<97>;
	.reg .b64 	%rd<51>;
	.reg .b64 	%fd<68>;

	ld.param.u64 	%rd5, [attention_output_f64_param_2];
	ld.param.u32 	%r43, [attention_output_f64_param_3];
	ld.param.u32 	%r44, [attention_output_f64_param_4];
	ld.param.u32 	%r45, [attention_output_f64_param_5];
	ld.param.u32 	%r46, [attention_output_f64_param_6];
	ld.param.u32 	%r47, [attention_output_f64_param_7];
	cvta.to.global.u64 	%rd1, %rd5;
	mov.u32 	%r1, %ctaid.x;
	mov.u32 	%r2, %ctaid.y;
	mov.u32 	%r3, %ctaid.z;
	mov.u32 	%r4, %tid.x;
	setp.ge.s32 	%p1, %r1, %r45;
	setp.ge.s32 	%p2, %r2, %r46;
	or.pred  	%p3, %p1, %p2;
	setp.ge.s32 	%p4, %r3, %r43;
	or.pred  	%p5, %p4, %p3;
	setp.ge.s32 	%p6, %r4, %r47;
	or.pred  	%p7, %p6, %p5;
	@%p7 bra 	$L__BB7_14;
	setp.lt.s32 	%p8, %r44, 1;
	mov.f64 	%fd67, 0d0000000000000000;
	@%p8 bra 	$L__BB7_13;
	mad.lo.s32 	%r49, %r46, %r1, %r2;
	mad.lo.s32 	%r50, %r49, %r43, %r3;
	mul.lo.s32 	%r5, %r50, %r44;
	setp.lt.u32 	%p9, %r44, 8;
	mov.f64 	%fd67, 0d0000000000000000;
	mov.b32 	%r95, 0;
	@%p9 bra 	$L__BB7_5;
	and.b32  	%r51, %r44, 2147483640;
	neg.s32 	%r93, %r51;
	mad.lo.s32 	%r92, %r1, %r47, %r4;
	mad.lo.s32 	%r52, %r45, 7, %r1;
	mad.lo.s32 	%r91, %r47, %r52, %r4;
	mad.lo.s32 	%r53, %r45, 6, %r1;
	mad.lo.s32 	%r90, %r47, %r53, %r4;
	mad.lo.s32 	%r54, %r45, 5, %r1;
	mad.lo.s32 	%r89, %r47, %r54, %r4;
	shl.b32 	%r55, %r45, 2;
	add.s32 	%r56, %r1, %r55;
	mad.lo.s32 	%r88, %r47, %r56, %r4;
	mad.lo.s32 	%r57, %r45, 3, %r1;
	mad.lo.s32 	%r87, %r47, %r57, %r4;
	shl.b32 	%r58, %r45, 1;
	add.s32 	%r59, %r1, %r58;
	mad.lo.s32 	%r86, %r47, %r59, %r4;
	add.s32 	%r60, %r1, %r45;
	mad.lo.s32 	%r84, %r47, %r60, %r4;
	mov.f64 	%fd67, 0d0000000000000000;
	mov.u32 	%r85, %r5;
$L__BB7_4:
	.pragma "nounroll";
	ld.param.u64 	%rd49, [attention_output_f64_param_1];
	and.b32  	%r95, %r44, 2147483640;
	mul.wide.s32 	%rd6, %r85, 8;
	cvta.to.global.u64 	%rd7, %rd49;
	add.s64 	%rd8, %rd7, %rd6;
	ld.global.f64 	%fd17, [%rd8];
	mul.wide.s32 	%rd9, %r92, 8;
	add.s64 	%rd10, %rd1, %rd9;
	ld.global.f64 	%fd18, [%rd10];
	fma.rn.f64 	%fd19, %fd17, %fd18, %fd67;
	ld.global.f64 	%fd20, [%rd8+8];
	mul.wide.s32 	%rd11, %r84, 8;
	add.s64 	%rd12, %rd1, %rd11;
	ld.global.f64 	%fd21, [%rd12];
	fma.rn.f64 	%fd22, %fd20, %fd21, %fd19;
	ld.global.f64 	%fd23, [%rd8+16];
	mul.wide.s32 	%rd13, %r86, 8;
	add.s64 	%rd14, %rd1, %rd13;
	ld.global.f64 	%fd24, [%rd14];
	fma.rn.f64 	%fd25, %fd23, %fd24, %fd22;
	ld.global.f64 	%fd26, [%rd8+24];
	mul.wide.s32 	%rd15, %r87, 8;
	add.s64 	%rd16, %rd1, %rd15;
	ld.global.f64 	%fd27, [%rd16];
	fma.rn.f64 	%fd28, %fd26, %fd27, %fd25;
	ld.global.f64 	%fd29, [%rd8+32];
	mul.wide.s32 	%rd17, %r88, 8;
	add.s64 	%rd18, %rd1, %rd17;
	ld.global.f64 	%fd30, [%rd18];
	fma.rn.f64 	%fd31, %fd29, %fd30, %fd28;
	ld.global.f64 	%fd32, [%rd8+40];
	mul.wide.s32 	%rd19, %r89, 8;
	add.s64 	%rd20, %rd1, %rd19;
	ld.global.f64 	%fd33, [%rd20];
	fma.rn.f64 	%fd34, %fd32, %fd33, %fd31;
	ld.global.f64 	%fd35, [%rd8+48];
	mul.wide.s32 	%rd21, %r90, 8;
	add.s64 	%rd22, %rd1, %rd21;
	ld.global.f64 	%fd36, [%rd22];
	fma.rn.f64 	%fd37, %fd35, %fd36, %fd34;
	ld.global.f64 	%fd38, [%rd8+56];
	mul.wide.s32 	%rd23, %r91, 8;
	add.s64 	%rd24, %rd1, %rd23;
	ld.global.f64 	%fd39, [%rd24];
	fma.rn.f64 	%fd67, %fd38, %fd39, %fd37;
	add.s32 	%r93, %r93, 8;
	mul.lo.s32 	%r61, %r47, %r45;
	shl.b32 	%r62, %r61, 3;
	add.s32 	%r92, %r92, %r62;
	add.s32 	%r91, %r91, %r62;
	add.s32 	%r90, %r90, %r62;
	add.s32 	%r89, %r89, %r62;
	add.s32 	%r88, %r88, %r62;
	add.s32 	%r87, %r87, %r62;
	add.s32 	%r86, %r86, %r62;
	add.s32 	%r85, %r85, 8;
	add.s32 	%r84, %r84, %r62;
	setp.ne.s32 	%p10, %r93, 0;
	@%p10 bra 	$L__BB7_4;
$L__BB7_5:
	and.b32  	%r37, %r44, 7;
	setp.eq.s32 	%p11, %r37, 0;
	@%p11 bra 	$L__BB7_13;
	ld.param.u64 	%rd50, [attention_output_f64_param_1];
	cvta.to.global.u64 	%rd2, %rd50;
	and.b32  	%r38, %r44, 3;
	setp.lt.u32 	%p12, %r37, 4;
	@%p12 bra 	$L__BB7_8;
	add.s32 	%r63, %r95, %r5;
	mad.lo.s32 	%r64, %r95, %r45, %r1;
	mad.lo.s32 	%r65, %r64, %r47, %r4;
	mul.wide.s32 	%rd25, %r63, 8;
	add.s64 	%rd26, %rd2, %rd25;
	ld.global.f64 	%fd41, [%rd26];
	mul.wide.s32 	%rd27, %r65, 8;
	add.s64 	%rd28, %rd1, %rd27;
	ld.global.f64 	%fd42, [%rd28];
	fma.rn.f64 	%fd43, %fd41, %fd42, %fd67;
	add.s32 	%r66, %r64, %r45;
	mad.lo.s32 	%r67, %r66, %r47, %r4;
	ld.global.f64 	%fd44, [%rd26+8];
	mul.wide.s32 	%rd29, %r67, 8;
	add.s64 	%rd30, %rd1, %rd29;
	ld.global.f64 	%fd45, [%rd30];
	fma.rn.f64 	%fd46, %fd44, %fd45, %fd43;
	add.s32 	%r68, %r66, %r45;
	mad.lo.s32 	%r69, %r68, %r47, %r4;
	ld.global.f64 	%fd47, [%rd26+16];
	mul.wide.s32 	%rd31, %r69, 8;
	add.s64 	%rd32, %rd1, %rd31;
	ld.global.f64 	%fd48, [%rd32];
	fma.rn.f64 	%fd49, %fd47, %fd48, %fd46;
	add.s32 	%r70, %r68, %r45;
	mad.lo.s32 	%r71, %r70, %r47, %r4;
	ld.global.f64 	%fd50, [%rd26+24];
	mul.wide.s32 	%rd33, %r71, 8;
	add.s64 	%rd34, %rd1, %rd33;
	ld.global.f64 	%fd51, [%rd34];
	fma.rn.f64 	%fd67, %fd50, %fd51, %fd49;
	add.s32 	%r95, %r95, 4;
$L__BB7_8:
	setp.eq.s32 	%p13, %r38, 0;
	@%p13 bra 	$L__BB7_13;
	setp.eq.s32 	%p14, %r38, 1;
	@%p14 bra 	$L__BB7_11;
	add.s32 	%r72, %r95, %r5;
	mad.lo.s32 	%r73, %r95, %r45, %r1;
	mad.lo.s32 	%r74, %r73, %r47, %r4;
	mul.wide.s32 	%rd35, %r72, 8;
	add.s64 	%rd36, %rd2, %rd35;
	ld.global.f64 	%fd53, [%rd36];
	mul.wide.s32 	%rd37, %r74, 8;
	add.s64 	%rd38, %rd1, %rd37;
	ld.global.f64 	%fd54, [%rd38];
	fma.rn.f64 	%fd55, %fd53, %fd54, %fd67;
	add.s32 	%r75, %r73, %r45;
	mad.lo.s32 	%r76, %r75, %r47, %r4;
	ld.global.f64 	%fd56, [%rd36+8];
	mul.wide.s32 	%rd39, %r76, 8;
	add.s64 	%rd40, %rd1, %rd39;
	ld.global.f64 	%fd57, [%rd40];
	fma.rn.f64 	%fd67, %fd56, %fd57, %fd55;
	add.s32 	%r95, %r95, 2;
$L__BB7_11:
	and.b32  	%r77, %r44, 1;
	setp.eq.b32 	%p15, %r77, 1;
	not.pred 	%p16, %p15;
	@%p16 bra 	$L__BB7_13;
	add.s32 	%r78, %r95, %r5;
	mad.lo.s32 	%r79, %r95, %r45, %r1;
	mad.lo.s32 	%r80, %r79, %r47, %r4;
	mul.wide.s32 	%rd41, %r78, 8;
	add.s64 	%rd42, %rd2, %rd41;
	ld.global.f64 	%fd58, [%rd42];
	mul.wide.s32 	%rd43, %r80, 8;
	add.s64 	%rd44, %rd1, %rd43;
	ld.global.f64 	%fd59, [%rd44];
	fma.rn.f64 	%fd67, %fd58, %fd59, %fd67;
$L__BB7_13:
	ld.param.u64 	%rd48, [attention_output_f64_param_0];
	mad.lo.s32 	%r81, %r45, %r3, %r1;
	mad.lo.s32 	%r82, %r81, %r46, %r2;
	mad.lo.s32 	%r83, %r82, %r47, %r4;
	cvta.to.global.u64 	%rd45, %rd48;
	mul.wide.u32 	%rd46, %r83, 8;
	add.s64 	%rd47, %rd45, %rd46;
	st.global.f64 	[%rd47], %fd67;
$L__BB7_14:
	ret;

}


// ===== COMPILED SASS (sm_100) =====

	.target	sm_100

	.elftype	@"ET_EXEC"


//--------------------- .note.nv.tkinfo           --------------------------
	.section	.note.nv.tkinfo,"",@"SHT_NOTE"
	.sectionflags	@"SHF_NOTE_NV_TKINFO"
	.tkinfo
        /*0018*/ 	.word	0x00000002
        /*0030*/ 	.string	""
        /*0030*/ 	.string	"ptxas"
        /*0030*/ 	.string	"Cuda compilation tools, release 13.0, V13.0.88"
        /*0030*/ 	.string	"Build cuda_13.0.r13.0/compiler.36424714_0"
        /*0030*/ 	.string	"-arch sm_100 -m 64 "



//--------------------- .note.nv.cuinfo           --------------------------
	.section	.note.nv.cuinfo,"",@"SHT_NOTE"
	.sectionflags	@"SHF_NOTE_NV_CUINFO"
        /*0018*/ 	.short	0x0002
        /*001a*/ 	.short	0x0064
        /*001c*/ 	.short	0x0082
	.zero		2


//--------------------- .nv.info                  --------------------------
	.section	.nv.info,"",@"SHT_CUDA_INFO"
	.align	4


	//----- nvinfo : EIATTR_REGCOUNT
	.align		4
        /*0000*/ 	.byte	0x04, 0x2f
        /*0002*/ 	.short	(.L_1 - .L_0)
	.align		4
.L_0:
        /*0004*/ 	.word	index@(attention_scores_bf16)
        /*0008*/ 	.word	0x0000001f


	//----- nvinfo : EIATTR_FRAME_SIZE
	.align		4
.L_1:
        /*000c*/ 	.byte	0x04, 0x11
        /*000e*/ 	.short	(.L_3 - .L_2)
	.align		4
.L_2:
        /*0010*/ 	.word	index@(attention_scores_bf16)
        /*0014*/ 	.word	0x00000000


	//----- nvinfo : EIATTR_REGCOUNT
	.align		4
.L_3:
        /*0018*/ 	.byte	0x04, 0x2f
        /*001a*/ 	.short	(.L_5 - .L_4)
	.align		4
.L_4:
        /*001c*/ 	.word	index@(attention_output_bf16)
        /*0020*/ 	.word	0x00000020


	//----- nvinfo : EIATTR_FRAME_SIZE
	.align		4
.L_5:
        /*0024*/ 	.byte	0x04, 0x11
        /*0026*/ 	.short	(.L_7 - .L_6)
	.align		4
.L_6:
        /*0028*/ 	.word	index@(attention_output_bf16)
        /*002c*/ 	.word	0x00000000


	//----- nvinfo : EIATTR_REGCOUNT
	.align		4
.L_7:
        /*0030*/ 	.byte	0x04, 0x2f
        /*0032*/ 	.short	(.L_9 - .L_8)
	.align		4
.L_8:
        /*0034*/ 	.word	index@(attention_scores_f16)
        /*0038*/ 	.word	0x0000001f


	//----- nvinfo : EIATTR_FRAME_SIZE
	.align		4
.L_9:
        /*003c*/ 	.byte	0x04, 0x11
        /*003e*/ 	.short	(.L_11 - .L_10)
	.align		4
.L_10:
        /*0040*/ 	.word	index@(attention_scores_f16)
        /*0044*/ 	.word	0x00000000


	//----- nvinfo : EIATTR_REGCOUNT
	.align		4
.L_11:
        /*0048*/ 	.byte	0x04, 0x2f
        /*004a*/ 	.short	(.L_13 - .L_12)
	.align		4
.L_12:
        /*004c*/ 	.word	index@(attention_output_f16)
        /*0050*/ 	.word	0x00000020


	//----- nvinfo : EIATTR_FRAME_SIZE
	.align		4
.L_13:
        /*0054*/ 	.byte	0x04, 0x11
        /*0056*/ 	.short	(.L_15 - .L_14)
	.align		4
.L_14:
        /*0058*/ 	.word	index@(attention_output_f16)
        /*005c*/ 	.word	0x00000000


	//----- nvinfo : EIATTR_REGCOUNT
	.align		4
.L_15:
        /*0060*/ 	.byte	0x04, 0x2f
        /*0062*/ 	.short	(.L_17 - .L_16)
	.align		4
.L_16:
        /*0064*/ 	.word	index@(attention_scores_f32)
        /*0068*/ 	.word	0x00000020


	//----- nvinfo : EIATTR_FRAME_SIZE
	.align		4
.L_17:
        /*006c*/ 	.byte	0x04, 0x11
        /*006e*/ 	.short	(.L_19 - .L_18)
	.align		4
.L_18:
        /*0070*/ 	.word	index@(attention_scores_f32)
        /*0074*/ 	.word	0x00000000


	//----- nvinfo : EIATTR_REGCOUNT
	.align		4
.L_19:
        /*0078*/ 	.byte	0x04, 0x2f
        /*007a*/ 	.short	(.L_21 - .L_20)
	.align		4
.L_20:
        /*007c*/ 	.word	index@(attention_output_f32)
        /*0080*/ 	.word	0x00000020


	//----- nvinfo : EIATTR_FRAME_SIZE
	.align		4
.L_21:
        /*0084*/ 	.byte	0x04, 0x11
        /*0086*/ 	.short	(.L_23 - .L_22)
	.align		4
.L_22:
        /*0088*/ 	.word	index@(attention_output_f32)
        /*008c*/ 	.word	0x00000000


	//----- nvinfo : EIATTR_REGCOUNT
	.align		4
.L_23:
        /*0090*/ 	.byte	0x04, 0x2f
        /*0092*/ 	.short	(.L_25 - .L_24)
	.align		4
.L_24:
        /*0094*/ 	.word	index@(attention_scores_f64)
        /*0098*/ 	.word	0x0000001f


	//----- nvinfo : EIATTR_FRAME_SIZE
	.align		4
.L_25:
        /*009c*/ 	.byte	0x04, 0x11
        /*009e*/ 	.short	(.L_27 - .L_26)
	.align		4
.L_26:
        /*00a0*/ 	.word	index@(attention_scores_f64)
        /*00a4*/ 	.word	0x00000000


	//----- nvinfo : EIATTR_REGCOUNT
	.align		4
.L_27:
        /*00a8*/ 	.byte	0x04, 0x2f
        /*00aa*/ 	.short	(.L_29 - .L_28)
	.align		4
.L_28:
        /*00ac*/ 	.word	index@(attention_output_f64)
        /*00b0*/ 	.word	0x00000020


	//----- nvinfo : EIATTR_FRAME_SIZE
	.align		4
.L_29:
        /*00b4*/ 	.byte	0x04, 0x11
        /*00b6*/ 	.short	(.L_31 - .L_30)
	.align		4
.L_30:
        /*00b8*/ 	.word	index@(attention_output_f64)
        /*00bc*/ 	.word	0x00000000


	//----- nvinfo : EIATTR_MIN_STACK_SIZE
	.align		4
.L_31:
        /*00c0*/ 	.byte	0x04, 0x12
        /*00c2*/ 	.short	(.L_33 - .L_32)
	.align		4
.L_32:
        /*00c4*/ 	.word	index@(attention_output_f64)
        /*00c8*/ 	.word	0x00000000


	//----- nvinfo : EIATTR_MIN_STACK_SIZE
	.align		4
.L_33:
        /*00cc*/ 	.byte	0x04, 0x12
        /*00ce*/ 	.short	(.L_35 - .L_34)
	.align		4
.L_34:
        /*00d0*/ 	.word	index@(attention_scores_f64)
        /*00d4*/ 	.word	0x00000000


	//----- nvinfo : EIATTR_MIN_STACK_SIZE
	.align		4
.L_35:
        /*00d8*/ 	.byte	0x04, 0x12
        /*00da*/ 	.short	(.L_37 - .L_36)
	.align		4
.L_36:
        /*00dc*/ 	.word	index@(attention_output_f32)
        /*00e0*/ 	.word	0x00000000


	//----- nvinfo : EIATTR_MIN_STACK_SIZE
	.align		4
.L_37:
        /*00e4*/ 	.byte	0x04, 0x12
        /*00e6*/ 	.short	(.L_39 - .L_38)
	.align		4
.L_38:
        /*00e8*/ 	.word	index@(attention_scores_f32)
        /*00ec*/ 	.word	0x00000000


	//----- nvinfo : EIATTR_MIN_STACK_SIZE
	.align		4
.L_39:
        /*00f0*/ 	.byte	0x04, 0x12
        /*00f2*/ 	.short	(.L_41 - .L_40)
	.align		4
.L_40:
        /*00f4*/ 	.word	index@(attention_output_f16)
        /*00f8*/ 	.word	0x00000000


	//----- nvinfo : EIATTR_MIN_STACK_SIZE
	.align		4
.L_41:
        /*00fc*/ 	.byte	0x04, 0x12
        /*00fe*/ 	.short	(.L_43 - .L_42)
	.align		4
.L_42:
        /*0100*/ 	.word	index@(attention_scores_f16)
        /*0104*/ 	.word	0x00000000


	//----- nvinfo : EIATTR_MIN_STACK_SIZE
	.align		4
.L_43:
        /*0108*/ 	.byte	0x04, 0x12
        /*010a*/ 	.short	(.L_45 - .L_44)
	.align		4
.L_44:
        /*010c*/ 	.word	index@(attention_output_bf16)
        /*0110*/ 	.word	0x00000000


	//----- nvinfo : EIATTR_MIN_STACK_SIZE
	.align		4
.L_45:
        /*0114*/ 	.byte	0x04, 0x12
        /*0116*/ 	.short	(.L_47 - .L_46)
	.align		4
.L_46:
        /*0118*/ 	.word	index@(attention_scores_bf16)
        /*011c*/ 	.word	0x00000000
.L_47:


//--------------------- .nv.compat                --------------------------
	.section	.nv.compat,"",@"SHT_CUDA_COMPAT_INFO"
	.align	4
        /*0000*/ 	.byte	0x02, 0x09, 0x00, 0x00, 0x02, 0x02, 0x01, 0x00, 0x02, 0x05, 0x05, 0x00, 0x03, 0x07, 0x01, 0x01
        /*0010*/ 	.byte	0x02, 0x03, 0x00, 0x00, 0x02, 0x06, 0x01, 0x00, 0x04, 0x0b, 0x08, 0x00, 0x01, 0x00, 0x00, 0x00
        /*0020*/ 	.byte	0x00, 0x00, 0x00, 0x00


//--------------------- .nv.info.attention_output_f64 --------------------------
	.section	.nv.info.attention_output_f64,"",@"SHT_CUDA_INFO"
	.sectionflags	@""
	.align	4


	//----- nvinfo : EIATTR_CUDA_API_VERSION
	.align		4
        /*0000*/ 	.byte	0x04, 0x37
        /*0002*/ 	.short	(.L_49 - .L_48)
.L_48:
        /*0004*/ 	.word	0x00000082


	//----- nvinfo : EIATTR_KPARAM_INFO
	.align		4
.L_49:
        /*0008*/ 	.byte	0x04, 0x17
        /*000a*/ 	.short	(.L_51 - .L_50)
.L_50:
        /*000c*/ 	.word	0x00000000
        /*0010*/ 	.short	0x0007
        /*0012*/ 	.short	0x0028
        /*0014*/ 	.byte	0x00, 0xf0, 0x11, 0x00


	//----- nvinfo : EIATTR_KPARAM_INFO
	.align		4
.L_51:
        /*0018*/ 	.byte	0x04, 0x17
        /*001a*/ 	.short	(.L_53 - .L_52)
.L_52:
        /*001c*/ 	.word	0x00000000
        /*0020*/ 	.short	0x0006
        /*0022*/ 	.short	0x0024
        /*0024*/ 	.byte	0x00, 0xf0, 0x11, 0x00


	//----- nvinfo : EIATTR_KPARAM_INFO
	.align		4
.L_53:
        /*0028*/ 	.byte	0x04, 0x17
        /*002a*/ 	.short	(.L_55 - .L_54)
.L_54:
        /*002c*/ 	.word	0x00000000
        /*0030*/ 	.short	0x0005
        /*0032*/ 	.short	0x0020
        /*0034*/ 	.byte	0x00, 0xf0, 0x11, 0x00


	//----- nvinfo : EIATTR_KPARAM_INFO
	.align		4
.L_55:
        /*0038*/ 	.byte	0x04, 0x17
        /*003a*/ 	.short	(.L_57 - .L_56)
.L_56:
        /*003c*/ 	.word	0x00000000
        /*0040*/ 	.short	0x0004
        /*0042*/ 	.short	0x001c
        /*0044*/ 	.byte	0x00, 0xf0, 0x11, 0x00


	//----- nvinfo : EIATTR_KPARAM_INFO
	.align		4
.L_57:
        /*0048*/ 	.byte	0x04, 0x17
        /*004a*/ 	.short	(.L_59 - .L_58)
.L_58:
        /*004c*/ 	.word	0x00000000
        /*0050*/ 	.short	0x0003
        /*0052*/ 	.short	0x0018
        /*0054*/ 	.byte	0x00, 0xf0, 0x11, 0x00


	//----- nvinfo : EIATTR_KPARAM_INFO
	.align		4
.L_59:
        /*0058*/ 	.byte	0x04, 0x17
        /*005a*/ 	.short	(.L_61 - .L_60)
.L_60:
        /*005c*/ 	.word	0x00000000
        /*0060*/ 	.short	0x0002
        /*0062*/ 	.short	0x0010
        /*0064*/ 	.byte	0x00, 0xf5, 0x21, 0x00


	//----- nvinfo : EIATTR_KPARAM_INFO
	.align		4
.L_61:
        /*0068*/ 	.byte	0x04, 0x17
        /*006a*/ 	.short	(.L_63 - .L_62)
.L_62:
        /*006c*/ 	.word	0x00000000
        /*0070*/ 	.short	0x0001
        /*0072*/ 	.short	0x0008
        /*0074*/ 	.byte	0x00, 0xf5, 0x21, 0x00


	//----- nvinfo : EIATTR_KPARAM_INFO
	.align		4
.L_63:
        /*0078*/ 	.byte	0x04, 0x17
        /*007a*/ 	.short	(.L_65 - .L_64)
.L_64:
        /*007c*/ 	.word	0x00000000
        /*0080*/ 	.short	0x0000
        /*0082*/ 	.short	0x0000
        /*0084*/ 	.byte	0x00, 0xf5, 0x21, 0x00


	//----- nvinfo : EIATTR_SPARSE_MMA_MASK
	.align		4
.L_65:
        /*0088*/ 	.byte	0x03, 0x50
        /*008a*/ 	.short	0x0000


	//----- nvinfo : EIATTR_MAXREG_COUNT
	.align		4
        /*008c*/ 	.byte	0x03, 0x1b
        /*008e*/ 	.short	0x00ff


	//----- nvinfo : EIATTR_MERCURY_ISA_VERSION
	.align		4
        /*0090*/ 	.byte	0x03, 0x5f
        /*0092*/ 	.short	0x0101


	//----- nvinfo : EIATTR_VRC_CTA_INIT_COUNT
	.align		4
        /*0094*/ 	.byte	0x02, 0x4a
	.zero		1
	.zero		1


	//----- nvinfo : EIATTR_EXIT_INSTR_OFFSETS
	.align		4
        /*0098*/ 	.byte	0x04, 0x1c
        /*009a*/ 	.short	(.L_67 - .L_66)


	//   ....[0]....
.L_66:
        /*009c*/ 	.word	0x000000d0


	//   ....[1]....
        /*00a0*/ 	.word	0x00000c30


	//----- nvinfo : EIATTR_CBANK_PARAM_SIZE
	.align		4
.L_67:
        /*00a4*/ 	.byte	0x03, 0x19
        /*00a6*/ 	.short	0x002c


	//----- nvinfo : EIATTR_PARAM_CBANK
	.align		4
        /*00a8*/ 	.byte	0x04, 0x0a
        /*00aa*/ 	.short	(.L_69 - .L_68)
	.align		4
.L_68:
        /*00ac*/ 	.word	index@(.nv.constant0.attention_output_f64)
        /*00b0*/ 	.short	0x0380
        /*00b2*/ 	.short	0x002c


	//----- nvinfo : EIATTR_SW_WAR
	.align		4
.L_69:
        /*00b4*/ 	.byte	0x04, 0x36
        /*00b6*/ 	.short	(.L_71 - .L_70)
.L_70:
        /*00b8*/ 	.word	0x00000008
.L_71:


//--------------------- .nv.info.attention_scores_f64 --------------------------
	.section	.nv.info.attention_scores_f64,"",@"SHT_CUDA_INFO"
	.sectionflags	@""
	.align	4


	//----- nvinfo : EIATTR_CUDA_API_VERSION
	.align		4
        /*0000*/ 	.byte	0x04, 0x37
        /*0002*/ 	.short	(.L_73 - .L_72)
.L_72:
        /*0004*/ 	.word	0x00000082


	//----- nvinfo : EIATTR_KPARAM_INFO
	.align		4
.L_73:
        /*0008*/ 	.byte	0x04, 0x17
        /*000a*/ 	.short	(.L_75 - .L_74)
.L_74:
        /*000c*/ 	.word	0x00000000
        /*0010*/ 	.short	0x0008
        /*0012*/ 	.short	0x0030
        /*0014*/ 	.byte	0x00, 0xf0, 0x11, 0x00


	//----- nvinfo : EIATTR_KPARAM_INFO
	.align		4
.L_75:
        /*0018*/ 	.byte	0x04, 0x17
        /*001a*/ 	.short	(.L_77 - .L_76)
.L_76:
        /*001c*/ 	.word	0x00000000
        /*0020*/ 	.short	0x0007
        /*0022*/ 	.short	0x002c
        /*0024*/ 	.byte	0x00, 0xf0, 0x11, 0x00


	//----- nvinfo : EIATTR_KPARAM_INFO
	.align		4
.L_77:
        /*0028*/ 	.byte	0x04, 0x17
        /*002a*/ 	.short	(.L_79 - .L_78)
.L_78:
        /*002c*/ 	.word	0x00000000
        /*0030*/ 	.short	0x0006
        /*0032*/ 	.short	0x0028
        /*0034*/ 	.byte	0x00, 0xf0, 0x11, 0x00


	//----- nvinfo : EIATTR_KPARAM_INFO
	.align		4
.L_79:
        /*0038*/ 	.byte	0x04, 0x17
        /*003a*/ 	.short	(.L_81 - .L_80)
.L_80:
        /*003c*/ 	.word	0x00000000
        /*0040*/ 	.short	0x0005
        /*0042*/ 	.short	0x0024
        /*0044*/ 	.byte	0x00, 0xf0, 0x11, 0x00


	//----- nvinfo : EIATTR_KPARAM_INFO
	.align		4
.L_81:
        /*0048*/ 	.byte	0x04, 0x17
        /*004a*/ 	.short	(.L_83 - .L_82)
.L_82:
        /*004c*/ 	.word	0x00000000
        /*0050*/ 	.short	0x0004
        /*0052*/ 	.short	0x0020
        /*0054*/ 	.byte	0x00, 0xf0, 0x11, 0x00


	//----- nvinfo : EIATTR_KPARAM_INFO
	.align		4
.L_83:
        /*0058*/ 	.byte	0x04, 0x17
        /*005a*/ 	.short	(.L_85 - .L_84)
.L_84:
        /*005c*/ 	.word	0x00000000
        /*0060*/ 	.short	0x0003
        /*0062*/ 	.short	0x0018
        /*0064*/ 	.byte	0x00, 0xf0, 0x21, 0x00


	//----- nvinfo : EIATTR_KPARAM_INFO
	.align		4
.L_85:
        /*0068*/ 	.byte	0x04, 0x17
        /*006a*/ 	.short	(.L_87 - .L_86)
.L_86:
        /*006c*/ 	.word	0x00000000
        /*0070*/ 	.short	0x0002
        /*0072*/ 	.short	0x0010
        /*0074*/ 	.byte	0x00, 0xf5, 0x21, 0x00


	//----- nvinfo : EIATTR_KPARAM_INFO
	.align		4
.L_87:
        /*0078*/ 	.byte	0x04, 0x17
        /*007a*/ 	.short	(.L_89 - .L_88)
.L_88:
        /*007c*/ 	.word	0x00000000
        /*0080*/ 	.short	0x0001
        /*0082*/ 	.short	0x0008
        /*0084*/ 	.byte	0x00, 0xf5, 0x21, 0x00


	//----- nvinfo : EIATTR_KPARAM_INFO
	.align		4
.L_89:
        /*0088*/ 	.byte	0x04, 0x17
        /*008a*/ 	.short	(.L_91 - .L_90)
.L_90:
        /*008c*/ 	.word	0x00000000
        /*0090*/ 	.short	0x0000
        /*0092*/ 	.short	0x0000
        /*0094*/ 	.byte	0x00, 0xf5, 0x21, 0x00


	//----- nvinfo : EIATTR_SPARSE_MMA_MASK
	.align		4
.L_91:
        /*0098*/ 	.byte	0x03, 0x50
        /*009a*/ 	.short	0x0000


	//----- nvinfo : EIATTR_MAXREG_COUNT
	.align		4
        /*009c*/ 	.byte	0x03, 0x1b
        /*009e*/ 	.short	0x00ff


	//----- nvinfo : EIATTR_MERCURY_ISA_VERSION
	.align		4
        /*00a0*/ 	.byte	0x03, 0x5f
        /*00a2*/ 	.short	0x0101


	//----- nvinfo : EIATTR_VRC_CTA_INIT_COUNT
	.align		4
        /*00a4*/ 	.byte	0x02, 0x4a
	.zero		1
	.zero		1


	//----- nvinfo : EIATTR_EXIT_INSTR_OFFSETS
	.align		4
        /*00a8*/ 	.byte	0x04, 0x1c
        /*00aa*/ 	.short	(.L_93 - .L_92)


	//   ....[0]....
.L_92:
        /*00ac*/ 	.word	0x000000b0


	//   ....[1]....
        /*00b0*/ 	.word	0x00000ae0


	//----- nvinfo : EIATTR_CBANK_PARAM_SIZE
	.align		4
.L_93:
        /*00b4*/ 	.byte	0x03, 0x19
        /*00b6*/ 	.short	0x0034


	//----- nvinfo : EIATTR_PARAM_CBANK
	.align		4
        /*00b8*/ 	.byte	0x04, 0x0a
        /*00ba*/ 	.short	(.L_95 - .L_94)
	.align		4
.L_94:
        /*00bc*/ 	.word	index@(.nv.constant0.attention_scores_f64)
        /*00c0*/ 	.short	0x0380
        /*00c2*/ 	.short	0x0034


	//----- nvinfo : EIATTR_SW_WAR
	.align		4
.L_95:
        /*00c4*/ 	.byte	0x04, 0x36
        /*00c6*/ 	.short	(.L_97 - .L_96)
.L_96:
        /*00c8*/ 	.word	0x00000008
.L_97:


//--------------------- .nv.info.attention_output_f32 --------------------------
	.section	.nv.info.attention_output_f32,"",@"SHT_CUDA_INFO"
	.sectionflags	@""
	.align	4


	//----- nvinfo : EIATTR_CUDA_API_VERSION
	.align		4
        /*0000*/ 	.byte	0x04, 0x37
        /*0002*/ 	.short	(.L_99 - .L_98)
.L_98:
        /*0004*/ 	.word	0x00000082


	//----- nvinfo : EIATTR_KPARAM_INFO
	.align		4
.L_99:
        /*0008*/ 	.byte	0x04, 0x17
        /*000a*/ 	.short	(.L_101 - .L_100)
.L_100:
        /*000c*/ 	.word	0x00000000
        /*0010*/ 	.short	0x0007
        /*0012*/ 	.short	0x0028
        /*0014*/ 	.byte	0x00, 0xf0, 0x11, 0x00


	//----- nvinfo : EIATTR_KPARAM_INFO
	.align		4
.L_101:
        /*0018*/ 	.byte	0x04, 0x17
        /*001a*/ 	.short	(.L_103 - .L_102)
.L_102:
        /*001c*/ 	.word	0x00000000
        /*0020*/ 	.short	0x0006
        /*0022*/ 	.short	0x0024
        /*0024*/ 	.byte	0x00, 0xf0, 0x11, 0x00


	//----- nvinfo : EIATTR_KPARAM_INFO
	.align		4
.L_103:
        /*0028*/ 	.byte	0x04, 0x17
        /*002a*/ 	.short	(.L_105 - .L_104)
.L_104:
        /*002c*/ 	.word	0x00000000
        /*0030*/ 	.short	0x0005
        /*0032*/ 	.short	0x0020
        /*0034*/ 	.byte	0x00, 0xf0, 0x11, 0x00


	//----- nvinfo : EIATTR_KPARAM_INFO
	.align		4
.L_105:
        /*0038*/ 	.byte	0x04, 0x17
        /*003a*/ 	.short	(.L_107 - .L_106)
.L_106:
        /*003c*/ 	.word	0x00000000
        /*0040*/ 	.short	0x0004
        /*0042*/ 	.short	0x001c
        /*0044*/ 	.byte	0x00, 0xf0, 0x11, 0x00


	//----- nvinfo : EIATTR_KPARAM_INFO
	.align		4
.L_107:
        /*0048*/ 	.byte	0x04, 0x17
        /*004a*/ 	.short	(.L_109 - .L_108)
.L_108:
        /*004c*/ 	.word	0x00000000
        /*0050*/ 	.short	0x0003
        /*0052*/ 	.short	0x0018
        /*0054*/ 	.byte	0x00, 0xf0, 0x11, 0x00


	//----- nvinfo : EIATTR_KPARAM_INFO
	.align		4
.L_109:
        /*0058*/ 	.byte	0x04, 0x17
        /*005a*/ 	.short	(.L_111 - .L_110)
.L_110:
        /*005c*/ 	.word	0x00000000
        /*0060*/ 	.short	0x0002
        /*0062*/ 	.short	0x0010
        /*0064*/ 	.byte	0x00, 0xf5, 0x21, 0x00


	//----- nvinfo : EIATTR_KPARAM_INFO
	.align		4
.L_111:
        /*0068*/ 	.byte	0x04, 0x17
        /*006a*/ 	.short	(.L_113 - .L_112)
.L_112:
        /*006c*/ 	.word	0x00000000
        /*0070*/ 	.short	0x0001
        /*0072*/ 	.short	0x0008
        /*0074*/ 	.byte	0x00, 0xf5, 0x21, 0x00


	//----- nvinfo : EIATTR_KPARAM_INFO
	.align		4
.L_113:
        /*0078*/ 	.byte	0x04, 0x17
        /*007a*/ 	.short	(.L_115 - .L_114)
.L_114:
        /*007c*/ 	.word	0x00000000
        /*0080*/ 	.short	0x0000
        /*0082*/ 	.short	0x0000
        /*0084*/ 	.byte	0x00, 0xf5, 0x21, 0x00


	//----- nvinfo : EIATTR_SPARSE_MMA_MASK
	.align		4
.L_115:
        /*0088*/ 	.byte	0x03, 0x50
        /*008a*/ 	.short	0x0000


	//----- nvinfo : EIATTR_MAXREG_COUNT
	.align		4
        /*008c*/ 	.byte	0x03, 0x1b
        /*008e*/ 	.short	0x00ff


	//----- nvinfo : EIATTR_MERCURY_ISA_VERSION
	.align		4
        /*0090*/ 	.byte	0x03, 0x5f
        /*0092*/ 	.short	0x0101


	//----- nvinfo : EIATTR_VRC_CTA_INIT_COUNT
	.align		4
        /*0094*/ 	.byte	0x02, 0x4a
	.zero		1
	.zero		1


	//----- nvinfo : EIATTR_EXIT_INSTR_OFFSETS
	.align		4
        /*0098*/ 	.byte	0x04, 0x1c
        /*009a*/ 	.short	(.L_117 - .L_116)


	//   ....[0]....
.L_116:
        /*009c*/ 	.word	0x000000d0


	//   ....[1]....
        /*00a0*/ 	.word	0x00000bb0


	//----- nvinfo : EIATTR_CBANK_PARAM_SIZE
	.align		4
.L_117:
        /*00a4*/ 	.byte	0x03, 0x19
        /*00a6*/ 	.short	0x002c


	//----- nvinfo : EIATTR_PARAM_CBANK
	.align		4
        /*00a8*/ 	.byte	0x04, 0x0a
        /*00aa*/ 	.short	(.L_119 - .L_118)
	.align		4
.L_118:
        /*00ac*/ 	.word	index@(.nv.constant0.attention_output_f32)
        /*00b0*/ 	.short	0x0380
        /*00b2*/ 	.short	0x002c


	//----- nvinfo : EIATTR_SW_WAR
	.align		4
.L_119:
        /*00b4*/ 	.byte	0x04, 0x36
        /*00b6*/ 	.short	(.L_121 - .L_120)
.L_120:
        /*00b8*/ 	.word	0x00000008
.L_121:


//--------------------- .nv.info.attention_scores_f32 --------------------------
	.section	.nv.info.attention_scores_f32,"",@"SHT_CUDA_INFO"
	.sectionflags	@""
	.align	4


	//----- nvinfo : EIATTR_CUDA_API_VERSION
	.align		4
        /*0000*/ 	.byte	0x04, 0x37
        /*0002*/ 	.short	(.L_123 - .L_122)
.L_122:
        /*0004*/ 	.word	0x00000082


	//----- nvinfo : EIATTR_KPARAM_INFO
	.align		4
.L_123:
        /*0008*/ 	.byte	0x04, 0x17
        /*000a*/ 	.short	(.L_125 - .L_124)
.L_124:
        /*000c*/ 	.word	0x00000000
        /*0010*/ 	.short	0x0008
        /*0012*/ 	.short	0x002c
        /*0014*/ 	.byte	0x00, 0xf0, 0x11, 0x00


	//----- nvinfo : EIATTR_KPARAM_INFO
	.align		4
.L_125:
        /*0018*/ 	.byte	0x04, 0x17
        /*001a*/ 	.short	(.L_127 - .L_126)
.L_126:
        /*001c*/ 	.word	0x00000000
        /*0020*/ 	.short	0x0007
        /*0022*/ 	.short	0x0028
        /*0024*/ 	.byte	0x00, 0xf0, 0x11, 0x00


	//----- nvinfo : EIATTR_KPARAM_INFO
	.align		4
.L_127:
        /*0028*/ 	.byte	0x04, 0x17
        /*002a*/ 	.short	(.L_129 - .L_128)
.L_128:
        /*002c*/ 	.word	0x00000000
        /*0030*/ 	.short	0x0006
        /*0032*/ 	.short	0x0024
        /*0034*/ 	.byte	0x00, 0xf0, 0x11, 0x00


	//----- nvinfo : EIATTR_KPARAM_INFO
	.align		4
.L_129:
        /*0038*/ 	.byte	0x04, 0x17
        /*003a*/ 	.short	(.L_131 - .L_130)
.L_130:
        /*003c*/ 	.word	0x00000000
        /*0040*/ 	.short	0x0005
        /*0042*/ 	.short	0x0020
        /*0044*/ 	.byte	0x00, 0xf0, 0x11, 0x00


	//----- nvinfo : EIATTR_KPARAM_INFO
	.align		4
.L_131:
        /*0048*/ 	.byte	0x04, 0x17
        /*004a*/ 	.short	(.L_133 - .L_132)
.L_132:
        /*004c*/ 	.word	0x00000000
        /*0050*/ 	.short	0x0004
        /*0052*/ 	.short	0x001c
        /*0054*/ 	.byte	0x00, 0xf0, 0x11, 0x00


	//----- nvinfo : EIATTR_KPARAM_INFO
	.align		4
.L_133:
        /*0058*/ 	.byte	0x04, 0x17
        /*005a*/ 	.short	(.L_135 - .L_134)
.L_134:
        /*005c*/ 	.word	0x00000000
        /*0060*/ 	.short	0x0003
        /*0062*/ 	.short	0x0018
        /*0064*/ 	.byte	0x00, 0xf0, 0x11, 0x00


	//----- nvinfo : EIATTR_KPARAM_INFO
	.align		4
.L_135:
        /*0068*/ 	.byte	0x04, 0x17
        /*006a*/ 	.short	(.L_137 - .L_136)
.L_136:
        /*006c*/ 	.word	0x00000000
        /*0070*/ 	.short	0x0002
        /*0072*/ 	.short	0x0010
        /*0074*/ 	.byte	0x00, 0xf5, 0x21, 0x00


	//----- nvinfo : EIATTR_KPARAM_INFO
	.align		4
.L_137:
        /*0078*/ 	.byte	0x04, 0x17
        /*007a*/ 	.short	(.L_139 - .L_138)
.L_138:
        /*007c*/ 	.word	0x00000000
        /*0080*/ 	.short	0x0001
        /*0082*/ 	.short	0x0008
        /*0084*/ 	.byte	0x00, 0xf5, 0x21, 0x00


	//----- nvinfo : EIATTR_KPARAM_INFO
	.align		4
.L_139:
        /*0088*/ 	.byte	0x04, 0x17
        /*008a*/ 	.short	(.L_141 - .L_140)
.L_140:
        /*008c*/ 	.word	0x00000000
        /*0090*/ 	.short	0x0000
        /*0092*/ 	.short	0x0000
        /*0094*/ 	.byte	0x00, 0xf5, 0x21, 0x00


	//----- nvinfo : EIATTR_SPARSE_MMA_MASK
	.align		4
.L_141:
        /*0098*/ 	.byte	0x03, 0x50
        /*009a*/ 	.short	0x0000


	//----- nvinfo : EIATTR_MAXREG_COUNT
	.align		4
        /*009c*/ 	.byte	0x03, 0x1b
        /*009e*/ 	.short	0x00ff


	//----- nvinfo : EIATTR_MERCURY_ISA_VERSION
	.align		4
        /*00a0*/ 	.byte	0x03, 0x5f
        /*00a2*/ 	.short	0x0101


	//----- nvinfo : EIATTR_VRC_CTA_INIT_COUNT
	.align		4
        /*00a4*/ 	.byte	0x02, 0x4a
	.zero		1
	.zero		1


	//----- nvinfo : EIATTR_EXIT_INSTR_OFFSETS
	.align		4
        /*00a8*/ 	.byte	0x04, 0x1c
        /*00aa*/ 	.short	(.L_143 - .L_142)


	//   ....[0]....
.L_142:
        /*00ac*/ 	.word	0x000000c0


	//   ....[1]....
        /*00b0*/ 	.word	0x00000af0


	//----- nvinfo : EIATTR_CBANK_PARAM_SIZE
	.align		4
.L_143:
        /*00b4*/ 	.byte	0x03, 0x19
        /*00b6*/ 	.short	0x0030


	//----- nvinfo : EIATTR_PARAM_CBANK
	.align		4
        /*00b8*/ 	.byte	0x04, 0x0a
        /*00ba*/ 	.short	(.L_145 - .L_144)
	.align		4
.L_144:
        /*00bc*/ 	.word	index@(.nv.constant0.attention_scores_f32)
        /*00c0*/ 	.short	0x0380
        /*00c2*/ 	.short	0x0030


	//----- nvinfo : EIATTR_SW_WAR
	.align		4
.L_145:
        /*00c4*/ 	.byte	0x04, 0x36
        /*00c6*/ 	.short	(.L_147 - .L_146)
.L_146:
        /*00c8*/ 	.word	0x00000008
.L_147:


//--------------------- .nv.info.attention_output_f16 --------------------------
	.section	.nv.info.attention_output_f16,"",@"SHT_CUDA_INFO"
	.sectionflags	@""
	.align	4


	//----- nvinfo : EIATTR_CUDA_API_VERSION
	.align		4
        /*0000*/ 	.byte	0x04, 0x37
        /*0002*/ 	.short	(.L_149 - .L_148)
.L_148:
        /*0004*/ 	.word	0x00000082


	//----- nvinfo : EIATTR_KPARAM_INFO
	.align		4
.L_149:
        /*0008*/ 	.byte	0x04, 0x17
        /*000a*/ 	.short	(.L_151 - .L_150)
.L_150:
        /*000c*/ 	.word	0x00000000
        /*0010*/ 	.short	0x0007
        /*0012*/ 	.short	0x0028
        /*0014*/ 	.byte	0x00, 0xf0, 0x11, 0x00


	//----- nvinfo : EIATTR_KPARAM_INFO
	.align		4
.L_151:
        /*0018*/ 	.byte	0x04, 0x17
        /*001a*/ 	.short	(.L_153 - .L_152)
.L_152:
        /*001c*/ 	.word	0x00000000
        /*0020*/ 	.short	0x0006
        /*0022*/ 	.short	0x0024
        /*0024*/ 	.byte	0x00, 0xf0, 0x11, 0x00


	//----- nvinfo : EIATTR_KPARAM_INFO
	.align		4
.L_153:
        /*0028*/ 	.byte	0x04, 0x17
        /*002a*/ 	.short	(.L_155 - .L_154)
.L_154:
        /*002c*/ 	.word	0x00000000
        /*0030*/ 	.short	0x0005
        /*0032*/ 	.short	0x0020
        /*0034*/ 	.byte	0x00, 0xf0, 0x11, 0x00


	//----- nvinfo : EIATTR_KPARAM_INFO
	.align		4
.L_155:
        /*0038*/ 	.byte	0x04, 0x17
        /*003a*/ 	.short	(.L_157 - .L_156)
.L_156:
        /*003c*/ 	.word	0x00000000
        /*0040*/ 	.short	0x0004
        /*0042*/ 	.short	0x001c
        /*0044*/ 	.byte	0x00, 0xf0, 0x11, 0x00


	//----- nvinfo : EIATTR_KPARAM_INFO
	.align		4
.L_157:
        /*0048*/ 	.byte	0x04, 0x17
        /*004a*/ 	.short	(.L_159 - .L_158)
.L_158:
        /*004c*/ 	.word	0x00000000
        /*0050*/ 	.short	0x0003
        /*0052*/ 	.short	0x0018
        /*0054*/ 	.byte	0x00, 0xf0, 0x11, 0x00


	//----- nvinfo : EIATTR_KPARAM_INFO
	.align		4
.L_159:
        /*0058*/ 	.byte	0x04, 0x17
        /*005a*/ 	.short	(.L_161 - .L_160)
.L_160:
        /*005c*/ 	.word	0x00000000
        /*0060*/ 	.short	0x0002
        /*0062*/ 	.short	0x0010
        /*0064*/ 	.byte	0x00, 0xf5, 0x21, 0x00


	//----- nvinfo : EIATTR_KPARAM_INFO
	.align		4
.L_161:
        /*0068*/ 	.byte	0x04, 0x17
        /*006a*/ 	.short	(.L_163 - .L_162)
.L_162:
        /*006c*/ 	.word	0x00000000
        /*0070*/ 	.short	0x0001
        /*0072*/ 	.short	0x0008
        /*0074*/ 	.byte	0x00, 0xf5, 0x21, 0x00


	//----- nvinfo : EIATTR_KPARAM_INFO
	.align		4
.L_163:
        /*0078*/ 	.byte	0x04, 0x17
        /*007a*/ 	.short	(.L_165 - .L_164)
.L_164:
        /*007c*/ 	.word	0x00000000
        /*0080*/ 	.short	0x0000
        /*0082*/ 	.short	0x0000
        /*0084*/ 	.byte	0x00, 0xf5, 0x21, 0x00


	//----- nvinfo : EIATTR_SPARSE_MMA_MASK
	.align		4
.L_165:
        /*0088*/ 	.byte	0x03, 0x50
        /*008a*/ 	.short	0x0000


	//----- nvinfo : EIATTR_MAXREG_COUNT
	.align		4
        /*008c*/ 	.byte	0x03, 0x1b
        /*008e*/ 	.short	0x00ff


	//----- nvinfo : EIATTR_MERCURY_ISA_VERSION
	.align		4
        /*0090*/ 	.byte	0x03, 0x5f
        /*0092*/ 	.short	0x0101


	//----- nvinfo : EIATTR_VRC_CTA_INIT_COUNT
	.align		4
        /*0094*/ 	.byte	0x02, 0x4a
	.zero		1
	.zero		1


	//----- nvinfo : EIATTR_EXIT_INSTR_OFFSETS
	.align		4
        /*0098*/ 	.byte	0x04, 0x1c
        /*009a*/ 	.short	(.L_167 - .L_166)


	//   ....[0]....
.L_166:
        /*009c*/ 	.word	0x000000c0


	//   ....[1]....
        /*00a0*/ 	.word	0x00000a20


	//----- nvinfo : EIATTR_CBANK_PARAM_SIZE
	.align		4
.L_167:
        /*00a4*/ 	.byte	0x03, 0x19
        /*00a6*/ 	.short	0x002c


	//----- nvinfo : EIATTR_PARAM_CBANK
	.align		4
        /*00a8*/ 	.byte	0x04, 0x0a
        /*00aa*/ 	.short	(.L_169 - .L_168)
	.align		4
.L_168:
        /*00ac*/ 	.word	index@(.nv.constant0.attention_output_f16)
        /*00b0*/ 	.short	0x0380
        /*00b2*/ 	.short	0x002c


	//----- nvinfo : EIATTR_SW_WAR
	.align		4
.L_169:
        /*00b4*/ 	.byte	0x04, 0x36
        /*00b6*/ 	.short	(.L_171 - .L_170)
.L_170:
        /*00b8*/ 	.word	0x00000008
.L_171:


//--------------------- .nv.info.attention_scores_f16 --------------------------
	.section	.nv.info.attention_scores_f16,"",@"SHT_CUDA_INFO"
	.sectionflags	@""
	.align	4


	//----- nvinfo : EIATTR_CUDA_API_VERSION
	.align		4
        /*0000*/ 	.byte	0x04, 0x37
        /*0002*/ 	.short	(.L_173 - .L_172)
.L_172:
        /*0004*/ 	.word	0x00000082


	//----- nvinfo : EIATTR_KPARAM_INFO
	.align		4
.L_173:
        /*0008*/ 	.byte	0x04, 0x17
        /*000a*/ 	.short	(.L_175 - .L_174)
.L_174:
        /*000c*/ 	.word	0x00000000
        /*0010*/ 	.short	0x0008
        /*0012*/ 	.short	0x002c
        /*0014*/ 	.byte	0x00, 0xf0, 0x11, 0x00


	//----- nvinfo : EIATTR_KPARAM_INFO
	.align		4
.L_175:
        /*0018*/ 	.byte	0x04, 0x17
        /*001a*/ 	.short	(.L_177 - .L_176)
.L_176:
        /*001c*/ 	.word	0x00000000
        /*0020*/ 	.short	0x0007
        /*0022*/ 	.short	0x0028
        /*0024*/ 	.byte	0x00, 0xf0, 0x11, 0x00


	//----- nvinfo : EIATTR_KPARAM_INFO
	.align		4
.L_177:
        /*0028*/ 	.byte	0x04, 0x17
        /*002a*/ 	.short	(.L_179 - .L_178)
.L_178:
        /*002c*/ 	.word	0x00000000
        /*0030*/ 	.short	0x0006
        /*0032*/ 	.short	0x0024
        /*0034*/ 	.byte	0x00, 0xf0, 0x11, 0x00


	//----- nvinfo : EIATTR_KPARAM_INFO
	.align		4
.L_179:
        /*0038*/ 	.byte	0x04, 0x17
        /*003a*/ 	.short	(.L_181 - .L_180)
.L_180:
        /*003c*/ 	.word	0x00000000
        /*0040*/ 	.short	0x0005
        /*0042*/ 	.short	0x0020
        /*0044*/ 	.byte	0x00, 0xf0, 0x11, 0x00


	//----- nvinfo : EIATTR_KPARAM_INFO
	.align		4
.L_181:
        /*0048*/ 	.byte	0x04, 0x17
        /*004a*/ 	.short	(.L_183 - .L_182)
.L_182:
        /*004c*/ 	.word	0x00000000
        /*0050*/ 	.short	0x0004
        /*0052*/ 	.short	0x001c
        /*0054*/ 	.byte	0x00, 0xf0, 0x11, 0x00


	//----- nvinfo : EIATTR_KPARAM_INFO
	.align		4
.L_183:
        /*0058*/ 	.byte	0x04, 0x17
        /*005a*/ 	.short	(.L_185 - .L_184)
.L_184:
        /*005c*/ 	.word	0x00000000
        /*0060*/ 	.short	0x0003
        /*0062*/ 	.short	0x0018
        /*0064*/ 	.byte	0x00, 0xf0, 0x09, 0x00


	//----- nvinfo : EIATTR_KPARAM_INFO
	.align		4
.L_185:
        /*0068*/ 	.byte	0x04, 0x17
        /*006a*/ 	.short	(.L_187 - .L_186)
.L_186:
        /*006c*/ 	.word	0x00000000
        /*0070*/ 	.short	0x0002
        /*0072*/ 	.short	0x0010
        /*0074*/ 	.byte	0x00, 0xf5, 0x21, 0x00


	//----- nvinfo : EIATTR_KPARAM_INFO
	.align		4
.L_187:
        /*0078*/ 	.byte	0x04, 0x17
        /*007a*/ 	.short	(.L_189 - .L_188)
.L_188:
        /*007c*/ 	.word	0x00000000
        /*0080*/ 	.short	0x0001
        /*0082*/ 	.short	0x0008
        /*0084*/ 	.byte	0x00, 0xf5, 0x21, 0x00


	//----- nvinfo : EIATTR_KPARAM_INFO
	.align		4
.L_189:
        /*0088*/ 	.byte	0x04, 0x17
        /*008a*/ 	.short	(.L_191 - .L_190)
.L_190:
        /*008c*/ 	.word	0x00000000
        /*0090*/ 	.short	0x0000
        /*0092*/ 	.short	0x0000
        /*0094*/ 	.byte	0x00, 0xf5, 0x21, 0x00


	//----- nvinfo : EIATTR_SPARSE_MMA_MASK
	.align		4
.L_191:
        /*0098*/ 	.byte	0x03, 0x50
        /*009a*/ 	.short	0x0000


	//----- nvinfo : EIATTR_MAXREG_COUNT
	.align		4
        /*009c*/ 	.byte	0x03, 0x1b
        /*009e*/ 	.short	0x00ff


	//----- nvinfo : EIATTR_MERCURY_ISA_VERSION
	.align		4
        /*00a0*/ 	.byte	0x03, 0x5f
        /*00a2*/ 	.short	0x0101


	//----- nvinfo : EIATTR_VRC_CTA_INIT_COUNT
	.align		4
        /*00a4*/ 	.byte	0x02, 0x4a
	.zero		1
	.zero		1


	//----- nvinfo : EIATTR_EXIT_INSTR_OFFSETS
	.align		4
        /*00a8*/ 	.byte	0x04, 0x1c
        /*00aa*/ 	.short	(.L_193 - .L_192)


	//   ....[0]....
.L_192:
        /*00ac*/ 	.word	0x000000c0


	//   ....[1]....
        /*00b0*/ 	.word	0x00000ad0


	//----- nvinfo : EIATTR_CBANK_PARAM_SIZE
	.align		4
.L_193:
        /*00b4*/ 	.byte	0x03, 0x19
        /*00b6*/ 	.short	0x0030


	//----- nvinfo : EIATTR_PARAM_CBANK
	.align		4
        /*00b8*/ 	.byte	0x04, 0x0a
        /*00ba*/ 	.short	(.L_195 - .L_194)
	.align		4
.L_194:
        /*00bc*/ 	.word	index@(.nv.constant0.attention_scores_f16)
        /*00c0*/ 	.short	0x0380
        /*00c2*/ 	.short	0x0030


	//----- nvinfo : EIATTR_SW_WAR
	.align		4
.L_195:
        /*00c4*/ 	.byte	0x04, 0x36
        /*00c6*/ 	.short	(.L_197 - .L_196)
.L_196:
        /*00c8*/ 	.word	0x00000008
.L_197:


//--------------------- .nv.info.attention_output_bf16 --------------------------
	.section	.nv.info.attention_output_bf16,"",@"SHT_CUDA_INFO"
	.sectionflags	@""
	.align	4


	//----- nvinfo : EIATTR_CUDA_API_VERSION
	.align		4
        /*0000*/ 	.byte	0x04, 0x37
        /*0002*/ 	.short	(.L_199 - .L_198)
.L_198:
        /*0004*/ 	.word	0x00000082


	//----- nvinfo : EIATTR_KPARAM_INFO
	.align		4
.L_199:
        /*0008*/ 	.byte	0x04, 0x17
        /*000a*/ 	.short	(.L_201 - .L_200)
.L_200:
        /*000c*/ 	.word	0x00000000
        /*0010*/ 	.short	0x0007
        /*0012*/ 	.short	0x0028
        /*0014*/ 	.byte	0x00, 0xf0, 0x11, 0x00


	//----- nvinfo : EIATTR_KPARAM_INFO
	.align		4
.L_201:
        /*0018*/ 	.byte	0x04, 0x17
        /*001a*/ 	.short	(.L_203 - .L_202)
.L_202:
        /*001c*/ 	.word	0x00000000
        /*0020*/ 	.short	0x0006
        /*0022*/ 	.short	0x0024
        /*0024*/ 	.byte	0x00, 0xf0, 0x11, 0x00


	//----- nvinfo : EIATTR_KPARAM_INFO
	.align		4
.L_203:
        /*0028*/ 	.byte	0x04, 0x17
        /*002a*/ 	.short	(.L_205 - .L_204)
.L_204:
        /*002c*/ 	.word	0x00000000
        /*0030*/ 	.short	0x0005
        /*0032*/ 	.short	0x0020
        /*0034*/ 	.byte	0x00, 0xf0, 0x11, 0x00


	//----- nvinfo : EIATTR_KPARAM_INFO
	.align		4
.L_205:
        /*0038*/ 	.byte	0x04, 0x17
        /*003a*/ 	.short	(.L_207 - .L_206)
.L_206:
        /*003c*/ 	.word	0x00000000
        /*0040*/ 	.short	0x0004
        /*0042*/ 	.short	0x001c
        /*0044*/ 	.byte	0x00, 0xf0, 0x11, 0x00


	//----- nvinfo : EIATTR_KPARAM_INFO
	.align		4
.L_207:
        /*0048*/ 	.byte	0x04, 0x17
        /*004a*/ 	.short	(.L_209 - .L_208)
.L_208:
        /*004c*/ 	.word	0x00000000
        /*0050*/ 	.short	0x0003
        /*0052*/ 	.short	0x0018
        /*0054*/ 	.byte	0x00, 0xf0, 0x11, 0x00


	//----- nvinfo : EIATTR_KPARAM_INFO
	.align		4
.L_209:
        /*0058*/ 	.byte	0x04, 0x17
        /*005a*/ 	.short	(.L_211 - .L_210)
.L_210:
        /*005c*/ 	.word	0x00000000
        /*0060*/ 	.short	0x0002
        /*0062*/ 	.short	0x0010
        /*0064*/ 	.byte	0x00, 0xf5, 0x21, 0x00


	//----- nvinfo : EIATTR_KPARAM_INFO
	.align		4
.L_211:
        /*0068*/ 	.byte	0x04, 0x17
        /*006a*/ 	.short	(.L_213 - .L_212)
.L_212:
        /*006c*/ 	.word	0x00000000
        /*0070*/ 	.short	0x0001
        /*0072*/ 	.short	0x0008
        /*0074*/ 	.byte	0x00, 0xf5, 0x21, 0x00


	//----- nvinfo : EIATTR_KPARAM_INFO
	.align		4
.L_213:
        /*0078*/ 	.byte	0x04, 0x17
        /*007a*/ 	.short	(.L_215 - .L_214)
.L_214:
        /*007c*/ 	.word	0x00000000
        /*0080*/ 	.short	0x0000
        /*0082*/ 	.short	0x0000
        /*0084*/ 	.byte	0x00, 0xf5, 0x21, 0x00


	//----- nvinfo : EIATTR_SPARSE_MMA_MASK
	.align		4
.L_215:
        /*0088*/ 	.byte	0x03, 0x50
        /*008a*/ 	.short	0x0000


	//----- nvinfo : EIATTR_MAXREG_COUNT
	.align		4
        /*008c*/ 	.byte	0x03, 0x1b
        /*008e*/ 	.short	0x00ff


	//----- nvinfo : EIATTR_MERCURY_ISA_VERSION
	.align		4
        /*0090*/ 	.byte	0x03, 0x5f
        /*0092*/ 	.short	0x0101


	//----- nvinfo : EIATTR_VRC_CTA_INIT_COUNT
	.align		4
        /*0094*/ 	.byte	0x02, 0x4a
	.zero		1
	.zero		1


	//----- nvinfo : EIATTR_EXIT_INSTR_OFFSETS
	.align		4
        /*0098*/ 	.byte	0x04, 0x1c
        /*009a*/ 	.short	(.L_217 - .L_216)


	//   ....[0]....
.L_216:
        /*009c*/ 	.word	0x000000c0


	//   ....[1]....
        /*00a0*/ 	.word	0x00000a20


	//----- nvinfo : EIATTR_CBANK_PARAM_SIZE
	.align		4
.L_217:
        /*00a4*/ 	.byte	0x03, 0x19
        /*00a6*/ 	.short	0x002c


	//----- nvinfo : EIATTR_PARAM_CBANK
	.align		4
        /*00a8*/ 	.byte	0x04, 0x0a
        /*00aa*/ 	.short	(.L_219 - .L_218)
	.align		4
.L_218:
        /*00ac*/ 	.word	index@(.nv.constant0.attention_output_bf16)
        /*00b0*/ 	.short	0x0380
        /*00b2*/ 	.short	0x002c


	//----- nvinfo : EIATTR_SW_WAR
	.align		4
.L_219:
        /*00b4*/ 	.byte	0x04, 0x36
        /*00b6*/ 	.short	(.L_221 - .L_220)
.L_220:
        /*00b8*/ 	.word	0x00000008
.L_221:


//--------------------- .nv.info.attention_scores_bf16 --------------------------
	.section	.nv.info.attention_scores_bf16,"",@"SHT_CUDA_INFO"
	.sectionflags	@""
	.align	4


	//----- nvinfo : EIATTR_CUDA_API_VERSION
	.align		4
        /*0000*/ 	.byte	0x04, 0x37
        /*0002*/ 	.short	(.L_223 - .L_222)
.L_222:
        /*0004*/ 	.word	0x00000082


	//----- nvinfo : EIATTR_KPARAM_INFO
	.align		4
.L_223:
        /*0008*/ 	.byte	0x04, 0x17
        /*000a*/ 	.short	(.L_225 - .L_224)
.L_224:
        /*000c*/ 	.word	0x00000000
        /*0010*/ 	.short	0x0008
        /*0012*/ 	.short	0x002c
        /*0014*/ 	.byte	0x00, 0xf0, 0x11, 0x00


	//----- nvinfo : EIATTR_KPARAM_INFO
	.align		4
.L_225:
        /*0018*/ 	.byte	0x04, 0x17
        /*001a*/ 	.short	(.L_227 - .L_226)
.L_226:
        /*001c*/ 	.word	0x00000000
        /*0020*/ 	.short	0x0007
        /*0022*/ 	.short	0x0028
        /*0024*/ 	.byte	0x00, 0xf0, 0x11, 0x00


	//----- nvinfo : EIATTR_KPARAM_INFO
	.align		4
.L_227:
        /*0028*/ 	.byte	0x04, 0x17
        /*002a*/ 	.short	(.L_229 - .L_228)
.L_228:
        /*002c*/ 	.word	0x00000000
        /*0030*/ 	.short	0x0006
        /*0032*/ 	.short	0x0024
        /*0034*/ 	.byte	0x00, 0xf0, 0x11, 0x00


	//----- nvinfo : EIATTR_KPARAM_INFO
	.align		4
.L_229:
        /*0038*/ 	.byte	0x04, 0x17
        /*003a*/ 	.short	(.L_231 - .L_230)
.L_230:
        /*003c*/ 	.word	0x00000000
        /*0040*/ 	.short	0x0005
        /*0042*/ 	.short	0x0020
        /*0044*/ 	.byte	0x00, 0xf0, 0x11, 0x00


	//----- nvinfo : EIATTR_KPARAM_INFO
	.align		4
.L_231:
        /*0048*/ 	.byte	0x04, 0x17
        /*004a*/ 	.short	(.L_233 - .L_232)
.L_232:
        /*004c*/ 	.word	0x00000000
        /*0050*/ 	.short	0x0004
        /*0052*/ 	.short	0x001c
        /*0054*/ 	.byte	0x00, 0xf0, 0x11, 0x00


	//----- nvinfo : EIATTR_KPARAM_INFO
	.align		4
.L_233:
        /*0058*/ 	.byte	0x04, 0x17
        /*005a*/ 	.short	(.L_235 - .L_234)
.L_234:
        /*005c*/ 	.word	0x00000000
        /*0060*/ 	.short	0x0003
        /*0062*/ 	.short	0x0018
        /*0064*/ 	.byte	0x00, 0xf0, 0x09, 0x00


	//----- nvinfo : EIATTR_KPARAM_INFO
	.align		4
.L_235:
        /*0068*/ 	.byte	0x04, 0x17
        /*006a*/ 	.short	(.L_237 - .L_236)
.L_236:
        /*006c*/ 	.word	0x00000000
        /*0070*/ 	.short	0x0002
        /*0072*/ 	.short	0x0010
        /*0074*/ 	.byte	0x00, 0xf5, 0x21, 0x00


	//----- nvinfo : EIATTR_KPARAM_INFO
	.align		4
.L_237:
        /*0078*/ 	.byte	0x04, 0x17
        /*007a*/ 	.short	(.L_239 - .L_238)
.L_238:
        /*007c*/ 	.word	0x00000000
        /*0080*/ 	.short	0x0001
        /*0082*/ 	.short	0x0008
        /*0084*/ 	.byte	0x00, 0xf5, 0x21, 0x00


	//----- nvinfo : EIATTR_KPARAM_INFO
	.align		4
.L_239:
        /*0088*/ 	.byte	0x04, 0x17
        /*008a*/ 	.short	(.L_241 - .L_240)
.L_240:
        /*008c*/ 	.word	0x00000000
        /*0090*/ 	.short	0x0000
        /*0092*/ 	.short	0x0000
        /*0094*/ 	.byte	0x00, 0xf5, 0x21, 0x00


	//----- nvinfo : EIATTR_SPARSE_MMA_MASK
	.align		4
.L_241:
        /*0098*/ 	.byte	0x03, 0x50
        /*009a*/ 	.short	0x0000


	//----- nvinfo : EIATTR_MAXREG_COUNT
	.align		4
        /*009c*/ 	.byte	0x03, 0x1b
        /*009e*/ 	.short	0x00ff


	//----- nvinfo : EIATTR_MERCURY_ISA_VERSION
	.align		4
        /*00a0*/ 	.byte	0x03, 0x5f
        /*00a2*/ 	.short	0x0101


	//----- nvinfo : EIATTR_VRC_CTA_INIT_COUNT
	.align		4
        /*00a4*/ 	.byte	0x02, 0x4a
	.zero		1
	.zero		1


	//----- nvinfo : EIATTR_EXIT_INSTR_OFFSETS
	.align		4
        /*00a8*/ 	.byte	0x04, 0x1c
        /*00aa*/ 	.short	(.L_243 - .L_242)


	//   ....[0]....
.L_242:
        /*00ac*/ 	.word	0x000000c0


	//   ....[1]....
        /*00b0*/ 	.word	0x00000ad0


	//----- nvinfo : EIATTR_CBANK_PARAM_SIZE
	.align		4
.L_243:
        /*00b4*/ 	.byte	0x03, 0x19
        /*00b6*/ 	.short	0x0030


	//----- nvinfo : EIATTR_PARAM_CBANK
	.align		4
        /*00b8*/ 	.byte	0x04, 0x0a
        /*00ba*/ 	.short	(.L_245 - .L_244)
	.align		4
.L_244:
        /*00bc*/ 	.word	index@(.nv.constant0.attention_scores_bf16)
        /*00c0*/ 	.short	0x0380
        /*00c2*/ 	.short	0x0030


	//----- nvinfo : EIATTR_SW_WAR
	.align		4
.L_245:
        /*00c4*/ 	.byte	0x04, 0x36
        /*00c6*/ 	.short	(.L_247 - .L_246)
.L_246:
        /*00c8*/ 	.word	0x00000008
.L_247:


//--------------------- .nv.callgraph             --------------------------
	.section	.nv.callgraph,"",@"SHT_CUDA_CALLGRAPH"
	.align	4
	.sectionentsize	8
	.align		4
        /*0000*/ 	.word	0x00000000
	.align		4
        /*0004*/ 	.word	0xffffffff
	.align		4
        /*0008*/ 	.word	0x00000000
	.align		4
        /*000c*/ 	.word	0xfffffffe
	.align		4
        /*0010*/ 	.word	0x00000000
	.align		4
        /*0014*/ 	.word	0xfffffffd
	.align		4
        /*0018*/ 	.word	0x00000000
	.align		4
        /*001c*/ 	.word	0xfffffffc


//--------------------- .text.attention_output_f64 --------------------------
	.section	.text.attention_output_f64,"ax",@progbits
	.align	128
        .global         attention_output_f64
        .type           attention_output_f64,@function
        .size           attention_output_f64,(.L_x_48 - attention_output_f64)
        .other          attention_output_f64,@"STO_CUDA_ENTRY STV_DEFAULT"
attention_output_f64:
.text.attention_output_f64:
[----:B------:R-:W-:Y:S08]  /*0000*/  LDC R1, c[0x0][0x37c] ;  /* 0x0000df00ff017b82 */ /* 0x000ff00000000800 */
[----:B------:R-:W0:Y:S01]  /*0010*/  S2UR UR20, SR_CTAID.Y ;  /* 0x00000000001479c3 */ /* 0x000e220000002600 */
[----:B------:R-:W0:Y:S01]  /*0020*/  LDCU.64 UR12, c[0x0][0x3a0] ;  /* 0x00007400ff0c77ac */ /* 0x000e220008000a00 */
[----:B------:R-:W1:Y:S01]  /*0030*/  S2R R6, SR_TID.X ;  /* 0x0000000000067919 */ /* 0x000e620000002100 */
[----:B------:R-:W2:Y:S05]  /*0040*/  LDCU UR22, c[0x0][0x398] ;  /* 0x00007300ff1677ac */ /* 0x000eaa0008000800 */
[----:B------:R-:W3:Y:S01]  /*0050*/  S2UR UR19, SR_CTAID.X ;  /* 0x00000000001379c3 */ /* 0x000ee20000002500 */
[----:B------:R-:W1:Y:S07]  /*0060*/  LDCU UR23, c[0x0][0x3a8] ;  /* 0x00007500ff1777ac */ /* 0x000e6e0008000800 */
[----:B------:R-:W2:Y:S01]  /*0070*/  S2UR UR21, SR_CTAID.Z ;  /* 0x00000000001579c3 */ /* 0x000ea20000002700 */
[----:B0-----:R-:W-:-:S04]  /*0080*/  UISETP.GE.AND UP0, UPT, UR20, UR13, UPT ;  /* 0x0000000d1400728c */ /* 0x001fc8000bf06270 */
[----:B---3--:R-:W-:-:S04]  /*0090*/  UISETP.GE.OR UP0, UPT, UR19, UR12, UP0 ;  /* 0x0000000c1300728c */ /* 0x008fc80008706670 */
[----:B--2---:R-:W-:-:S06]  /*00a0*/  UISETP.GE.OR UP0, UPT, UR21, UR22, UP0 ;  /* 0x000000161500728c */ /* 0x004fcc0008706670 */
[----:B------:R-:W-:-:S04]  /*00b0*/  PLOP3.LUT P0, PT, PT, PT, UP0, 0x80, 0x8 ;  /* 0x000000000008781c */ /* 0x000fc80003f0f008 */
[----:B-1----:R-:W-:-:S13]  /*00c0*/  ISETP.GE.OR P0, PT, R6, UR23, P0 ;  /* 0x0000001706007c0c */ /* 0x002fda0008706670 */
[----:B------:R-:W-:Y:S05]  /*00d0*/  @P0 EXIT ;  /* 0x000000000000094d */ /* 0x000fea0003800000 */
[----:B------:R-:W0:Y:S01]  /*00e0*/  LDCU UR10, c[0x0][0x39c] ;  /* 0x00007380ff0a77ac */ /* 0x000e220008000800 */
[----:B------:R-:W-:Y:S01]  /*00f0*/  CS2R R22, SRZ ;  /* 0x0000000000167805 */ /* 0x000fe2000001ff00 */
[----:B------:R-:W1:Y:S01]  /*0100*/  LDCU.64 UR14, c[0x0][0x358] ;  /* 0x00006b00ff0e77ac */ /* 0x000e620008000a00 */
[----:B0-----:R-:W-:-:S09]  /*0110*/  UISETP.GE.AND UP0, UPT, UR10, 0x1, UPT ;  /* 0x000000010a00788c */ /* 0x001fd2000bf06270 */
[----:B-1----:R-:W-:Y:S05]  /*0120*/  BRA.U !UP0, `(.L_x_0) ;  /* 0x0000000908a47547 */ /* 0x002fea000b800000 */
[----:B------:R-:W-:Y:S01]  /*0130*/  UISETP.GE.U32.AND UP0, UPT, UR10, 0x8, UPT ;  /* 0x000000080a00788c */ /* 0x000fe2000bf06070 */
[----:B------:R-:W-:Y:S01]  /*0140*/  CS2R R22, SRZ ;  /* 0x0000000000167805 */ /* 0x000fe2000001ff00 */
[----:B------:R-:W-:-:S04]  /*0150*/  UIMAD UR4, UR19, UR13, UR20 ;  /* 0x0000000d130472a4 */ /* 0x000fc8000f8e0214 */
[----:B------:R-:W-:-:S04]  /*0160*/  UIMAD UR4, UR4, UR22, UR21 ;  /* 0x00000016040472a4 */ /* 0x000fc8000f8e0215 */
[----:B------:R-:W-:-:S03]  /*0170*/  UIMAD UR5, UR4, UR10, URZ ;  /* 0x0000000a040572a4 */ /* 0x000fc6000f8e02ff */
[----:B------:R-:W-:Y:S01]  /*0180*/  UMOV UR4, URZ ;  /* 0x000000ff00047c82 */ /* 0x000fe20008000000 */
[----:B------:R-:W-:Y:S08]  /*0190*/  BRA.U !UP0, `(.L_x_1) ;  /* 0x0000000508307547 */ /* 0x000ff0000b800000 */
[----:B------:R-:W-:Y:S01]  /*01a0*/  UIMAD UR6, UR12, 0x7, UR19 ;  /* 0x000000070c0678a4 */ /* 0x000fe2000f8e0213 */
[----:B------:R-:W-:Y:S01]  /*01b0*/  MOV R27, UR23 ;  /* 0x00000017001b7c02 */ /* 0x000fe20008000f00 */
[----:B------:R-:W-:Y:S01]  /*01c0*/  UIMAD UR7, UR12, 0x6, UR19 ;  /* 0x000000060c0778a4 */ /* 0x000fe2000f8e0213 */
[----:B------:R-:W-:Y:S01]  /*01d0*/  MOV R24, UR5 ;  /* 0x0000000500187c02 */ /* 0x000fe20008000f00 */
[----:B------:R-:W-:Y:S01]  /*01e0*/  UIMAD UR8, UR12, 0x5, UR19 ;  /* 0x000000050c0878a4 */ /* 0x000fe2000f8e0213 */
[----:B------:R-:W-:Y:S01]  /*01f0*/  CS2R R22, SRZ ;  /* 0x0000000000167805 */ /* 0x000fe2000001ff00 */
[----:B------:R-:W-:Y:S02]  /*0200*/  ULEA UR9, UR12, UR19, 0x2 ;  /* 0x000000130c097291 */ /* 0x000fe4000f8e10ff */
[C-C-:B------:R-:W-:Y:S01]  /*0210*/  IMAD R5, R27.reuse, UR19, R6.reuse ;  /* 0x000000131b057c24 */ /* 0x140fe2000f8e0206 */
[----:B------:R-:W-:Y:S01]  /*0220*/  UIMAD UR11, UR12, 0x3, UR19 ;  /* 0x000000030c0b78a4 */ /* 0x000fe2000f8e0213 */
[C-C-:B------:R-:W-:Y:S01]  /*0230*/  IMAD R4, R27.reuse, UR6, R6.reuse ;  /* 0x000000061b047c24 */ /* 0x140fe2000f8e0206 */
[----:B------:R-:W-:Y:S01]  /*0240*/  ULEA UR16, UR12, UR19, 0x1 ;  /* 0x000000130c107291 */ /* 0x000fe2000f8e08ff */
[C-C-:B------:R-:W-:Y:S01]  /*0250*/  IMAD R3, R27.reuse, UR7, R6.reuse ;  /* 0x000000071b037c24 */ /* 0x140fe2000f8e0206 */
[----:B------:R-:W-:Y:S01]  /*0260*/  UIADD3 UR17, UPT, UPT, UR19, UR12, URZ ;  /* 0x0000000c13117290 */ /* 0x000fe2000fffe0ff */
[C-C-:B------:R-:W-:Y:S01]  /*0270*/  IMAD R2, R27.reuse, UR8, R6.reuse ;  /* 0x000000081b027c24 */ /* 0x140fe2000f8e0206 */
[----:B------:R-:W-:Y:S01]  /*0280*/  ULOP3.LUT UR4, UR10, 0x7ffffff8, URZ, 0xc0, !UPT ;  /* 0x7ffffff80a047892 */ /* 0x000fe2000f8ec0ff */
[C-C-:B------:R-:W-:Y:S01]  /*0290*/  IMAD R0, R27.reuse, UR9, R6.reuse ;  /* 0x000000091b007c24 */ /* 0x140fe2000f8e0206 */
[----:B------:R-:W-:Y:S01]  /*02a0*/  UIMAD UR18, UR12, UR23, URZ ;  /* 0x000000170c1272a4 */ /* 0x000fe2000f8e02ff */
[C-C-:B------:R-:W-:Y:S01]  /*02b0*/  IMAD R7, R27.reuse, UR11, R6.reuse ;  /* 0x0000000b1b077c24 */ /* 0x140fe2000f8e0206 */
[----:B------:R-:W-:Y:S01]  /*02c0*/  UIADD3 UR4, UPT, UPT, -UR4, URZ, URZ ;  /* 0x000000ff04047290 */ /* 0x000fe2000fffe1ff */
[----:B------:R-:W-:-:S02]  /*02d0*/  IMAD R25, R27, UR16, R6 ;  /* 0x000000101b197c24 */ /* 0x000fc4000f8e0206 */
[----:B------:R-:W-:-:S09]  /*02e0*/  IMAD R27, R27, UR17, R6 ;  /* 0x000000111b1b7c24 */ /* 0x000fd2000f8e0206 */
.L_x_2:
[----:B------:R-:W0:Y:S08]  /*02f0*/  LDC.64 R8, c[0x0][0x388] ;  /* 0x0000e200ff087b82 */ /* 0x000e300000000a00 */
[----:B------:R-:W1:Y:S01]  /*0300*/  LDC.64 R20, c[0x0][0x390] ;  /* 0x0000e400ff147b82 */ /* 0x000e620000000a00 */
[----:B0-----:R-:W-:-:S05]  /*0310*/  IMAD.WIDE R8, R24, 0x8, R8 ;  /* 0x0000000818087825 */ /* 0x001fca00078e0208 */
[----:B------:R-:W2:Y:S01]  /*0320*/  LDG.E.64 R12, desc[UR14][R8.64] ;  /* 0x0000000e080c7981 */ /* 0x000ea2000c1e1b00 */
[----:B-1----:R-:W-:-:S03]  /*0330*/  IMAD.WIDE R28, R5, 0x8, R20 ;  /* 0x00000008051c7825 */ /* 0x002fc600078e0214 */
[----:B------:R-:W3:Y:S04]  /*0340*/  LDG.E.64 R10, desc[UR14][R8.64+0x8] ;  /* 0x0000080e080a7981 */ /* 0x000ee8000c1e1b00 */
[----:B------:R-:W2:Y:S01]  /*0350*/  LDG.E.64 R18, desc[UR14][R28.64] ;  /* 0x0000000e1c127981 */ /* 0x000ea2000c1e1b00 */
[----:B------:R-:W-:-:S03]  /*0360*/  IMAD.WIDE R16, R27, 0x8, R20 ;  /* 0x000000081b107825 */ /* 0x000fc600078e0214 */
[----:B------:R-:W4:Y:S04]  /*0370*/  LDG.E.64 R14, desc[UR14][R8.64+0x10] ;  /* 0x0000100e080e7981 */ /* 0x000f28000c1e1b00 */
[----:B------:R-:W3:Y:S01]  /*0380*/  LDG.E.64 R16, desc[UR14][R16.64] ;  /* 0x0000000e10107981 */ /* 0x000ee2000c1e1b00 */
[----:B--2---:R-:W-:Y:S01]  /*0390*/  DFMA R18, R12, R18, R22 ;  /* 0x000000120c12722b */ /* 0x004fe20000000016 */
[----:B------:R-:W-:-:S05]  /*03a0*/  IMAD.WIDE R22, R25, 0x8, R20 ;  /* 0x0000000819167825 */ /* 0x000fca00078e0214 */
[----:B------:R0:W4:Y:S02]  /*03b0*/  LDG.E.64 R12, desc[UR14][R22.64] ;  /* 0x0000000e160c7981 */ /* 0x000124000c1e1b00 */
[----:B---3--:R-:W-:Y:S02]  /*03c0*/  DFMA R16, R10, R16, R18 ;  /* 0x000000100a10722b */ /* 0x008fe40000000012 */
[----:B------:R-:W2:Y:S01]  /*03d0*/  LDG.E.64 R10, desc[UR14][R8.64+0x18] ;  /* 0x0000180e080a7981 */ /* 0x000ea2000c1e1b00 */
[----:B0-----:R-:W-:-:S05]  /*03e0*/  IMAD.WIDE R22, R7, 0x8, R20 ;  /* 0x0000000807167825 */ /* 0x001fca00078e0214 */
[----:B------:R-:W2:Y:S01]  /*03f0*/  LDG.E.64 R18, desc[UR14][R22.64] ;  /* 0x0000000e16127981 */ /* 0x000ea2000c1e1b00 */
[----:B------:R-:W-:-:S03]  /*0400*/  IMAD.WIDE R28, R0, 0x8, R20 ;  /* 0x00000008001c7825 */ /* 0x000fc600078e0214 */
[----:B------:R-:W3:Y:S01]  /*0410*/  LDG.E.64 R22, desc[UR14][R8.64+0x38] ;  /* 0x0000380e08167981 */ /* 0x000ee2000c1e1b00 */
[----:B----4-:R-:W-:-:S03]  /*0420*/  DFMA R12, R14, R12, R16 ;  /* 0x0000000c0e0c722b */ /* 0x010fc60000000010 */
[----:B------:R-:W4:Y:S04]  /*0430*/  LDG.E.64 R16, desc[UR14][R8.64+0x20] ;  /* 0x0000200e08107981 */ /* 0x000f28000c1e1b00 */
[----:B------:R-:W4:Y:S01]  /*0440*/  LDG.E.64 R14, desc[UR14][R28.64] ;  /* 0x0000000e1c0e7981 */ /* 0x000f22000c1e1b00 */
[----:B--2---:R-:W-:Y:S01]  /*0450*/  DFMA R18, R10, R18, R12 ;  /* 0x000000120a12722b */ /* 0x004fe2000000000c */
[--C-:B------:R-:W-:Y:S02]  /*0460*/  IMAD.WIDE R12, R2, 0x8, R20.reuse ;  /* 0x00000008020c7825 */ /* 0x100fe400078e0214 */
[----:B------:R-:W2:Y:S04]  /*0470*/  LDG.E.64 R10, desc[UR14][R8.64+0x28] ;  /* 0x0000280e080a7981 */ /* 0x000ea8000c1e1b00 */
[----:B------:R-:W2:Y:S01]  /*0480*/  LDG.E.64 R12, desc[UR14][R12.64] ;  /* 0x0000000e0c0c7981 */ /* 0x000ea2000c1e1b00 */
[----:B----4-:R-:W-:Y:S01]  /*0490*/  DFMA R14, R16, R14, R18 ;  /* 0x0000000e100e722b */ /* 0x010fe20000000012 */
[----:B------:R-:W-:-:S02]  /*04a0*/  IMAD.WIDE R18, R3, 0x8, R20 ;  /* 0x0000000803127825 */ /* 0x000fc400078e0214 */
[----:B------:R0:W4:Y:S02]  /*04b0*/  LDG.E.64 R16, desc[UR14][R8.64+0x30] ;  /* 0x0000300e08107981 */ /* 0x000124000c1e1b00 */
[----:B------:R-:W-:Y:S02]  /*04c0*/  IMAD.WIDE R20, R4, 0x8, R20 ;  /* 0x0000000804147825 */ /* 0x000fe400078e0214 */
[----:B------:R-:W4:Y:S04]  /*04d0*/  LDG.E.64 R18, desc[UR14][R18.64] ;  /* 0x0000000e12127981 */ /* 0x000f28000c1e1b00 */
[----:B------:R-:W3:Y:S01]  /*04e0*/  LDG.E.64 R20, desc[UR14][R20.64] ;  /* 0x0000000e14147981 */ /* 0x000ee2000c1e1b00 */
[----:B--2---:R-:W-:Y:S01]  /*04f0*/  DFMA R10, R10, R12, R14 ;  /* 0x0000000c0a0a722b */ /* 0x004fe2000000000e */
[----:B------:R-:W-:-:S04]  /*0500*/  UIADD3 UR4, UPT, UPT, UR4, 0x8, URZ ;  /* 0x0000000804047890 */ /* 0x000fc8000fffe0ff */
[----:B------:R-:W-:Y:S01]  /*0510*/  UISETP.NE.AND UP0, UPT, UR4, URZ, UPT ;  /* 0x000000ff0400728c */ /* 0x000fe2000bf05270 */
[----:B------:R-:W-:Y:S01]  /*0520*/  IMAD.U32 R15, RZ, RZ, UR18 ;  /* 0x00000012ff0f7e24 */ /* 0x000fe2000f8e00ff */
[----:B------:R-:W-:Y:S01]  /*0530*/  MOV R14, UR18 ;  /* 0x00000012000e7c02 */ /* 0x000fe20008000f00 */
[----:B0-----:R-:W-:Y:S01]  /*0540*/  IMAD.U32 R8, RZ, RZ, UR18 ;  /* 0x00000012ff087e24 */ /* 0x001fe2000f8e00ff */
[----:B------:R-:W-:Y:S02]  /*0550*/  MOV R13, UR18 ;  /* 0x00000012000d7c02 */ /* 0x000fe40008000f00 */
[----:B------:R-:W-:Y:S02]  /*0560*/  MOV R12, UR18 ;  /* 0x00000012000c7c02 */ /* 0x000fe40008000f00 */
[----:B------:R-:W-:Y:S02]  /*0570*/  LEA R5, R14, R5, 0x3 ;  /* 0x000000050e057211 */ /* 0x000fe400078e18ff */
[----:B------:R-:W-:-:S02]  /*0580*/  LEA R4, R13, R4, 0x3 ;  /* 0x000000040d047211 */ /* 0x000fc400078e18ff */
[----:B------:R-:W-:Y:S02]  /*0590*/  LEA R3, R12, R3, 0x3 ;  /* 0x000000030c037211 */ /* 0x000fe400078e18ff */
[----:B------:R-:W-:Y:S02]  /*05a0*/  LEA R2, R15, R2, 0x3 ;  /* 0x000000020f027211 */ /* 0x000fe400078e18ff */
[----:B------:R-:W-:Y:S02]  /*05b0*/  LEA R7, R8, R7, 0x3 ;  /* 0x0000000708077211 */ /* 0x000fe400078e18ff */
[----:B------:R-:W-:Y:S02]  /*05c0*/  LEA R27, R12, R27, 0x3 ;  /* 0x0000001b0c1b7211 */ /* 0x000fe400078e18ff */
[----:B------:R-:W-:Y:S01]  /*05d0*/  IADD3 R24, PT, PT, R24, 0x8, RZ ;  /* 0x0000000818187810 */ /* 0x000fe20007ffe0ff */
[----:B----4-:R-:W-:Y:S01]  /*05e0*/  DFMA R10, R16, R18, R10 ;  /* 0x00000012100a722b */ /* 0x010fe2000000000a */
[----:B------:R-:W-:-:S07]  /*05f0*/  MOV R17, UR18 ;  /* 0x0000001200117c02 */ /* 0x000fce0008000f00 */
[----:B---3--:R-:W-:Y:S01]  /*0600*/  DFMA R22, R22, R20, R10 ;  /* 0x000000141616722b */ /* 0x008fe2000000000a */
[----:B------:R-:W-:Y:S02]  /*0610*/  MOV R10, UR18 ;  /* 0x00000012000a7c02 */ /* 0x000fe40008000f00 */
[----:B------:R-:W-:Y:S02]  /*0620*/  LEA R0, R17, R0, 0x3 ;  /* 0x0000000011007211 */ /* 0x000fe400078e18ff */
[----:B------:R-:W-:Y:S01]  /*0630*/  LEA R25, R10, R25, 0x3 ;  /* 0x000000190a197211 */ /* 0x000fe200078e18ff */
[----:B------:R-:W-:Y:S06]  /*0640*/  BRA.U UP0, `(.L_x_2) ;  /* 0xfffffffd00287547 */ /* 0x000fec000b83ffff */
[----:B------:R-:W-:-:S12]  /*0650*/  ULOP3.LUT UR4, UR10, 0x7ffffff8, URZ, 0xc0, !UPT ;  /* 0x7ffffff80a047892 */ /* 0x000fd8000f8ec0ff */
.L_x_1:
[----:B------:R-:W-:-:S09]  /*0660*/  ULOP3.LUT UP0, UR6, UR10, 0x7, URZ, 0xc0, !UPT ;  /* 0x000000070a067892 */ /* 0x000fd2000f80c0ff */
[----:B------:R-:W-:Y:S05]  /*0670*/  BRA.U !UP0, `(.L_x_0) ;  /* 0x0000000508507547 */ /* 0x000fea000b800000 */
[----:B------:R-:W-:Y:S02]  /*0680*/  UISETP.GE.U32.AND UP0, UPT, UR6, 0x4, UPT ;  /* 0x000000040600788c */ /* 0x000fe4000bf06070 */
[----:B------:R-:W-:-:S04]  /*0690*/  ULOP3.LUT UR11, UR10, 0x3, URZ, 0xc0, !UPT ;  /* 0x000000030a0b7892 */ /* 0x000fc8000f8ec0ff */
[----:B------:R-:W-:-:S03]  /*06a0*/  UISETP.NE.AND UP1, UPT, UR11, URZ, UPT ;  /* 0x000000ff0b00728c */ /* 0x000fc6000bf25270 */
[----:B------:R-:W-:Y:S08]  /*06b0*/  BRA.U !UP0, `(.L_x_3) ;  /* 0x0000000108987547 */ /* 0x000ff0000b800000 */
[----:B------:R-:W0:Y:S01]  /*06c0*/  LDCU.64 UR6, c[0x0][0x388] ;  /* 0x00007100ff0677ac */ /* 0x000e220008000a00 */
[----:B------:R-:W1:Y:S01]  /*06d0*/  LDC.64 R14, c[0x0][0x390] ;  /* 0x0000e400ff0e7b82 */ /* 0x000e620000000a00 */
[----:B------:R-:W-:Y:S01]  /*06e0*/  IMAD.U32 R7, RZ, RZ, UR23 ;  /* 0x00000017ff077e24 */ /* 0x000fe2000f8e00ff */
[----:B------:R-:W-:Y:S02]  /*06f0*/  UIADD3 UR8, UPT, UPT, UR5, UR4, URZ ;  /* 0x0000000405087290 */ /* 0x000fe4000fffe0ff */
[----:B------:R-:W-:-:S06]  /*0700*/  UIMAD UR9, UR4, UR12, UR19 ;  /* 0x0000000c040972a4 */ /* 0x000fcc000f8e0213 */
[----:B------:R-:W-:Y:S01]  /*0710*/  IMAD R13, R7, UR9, R6 ;  /* 0x00000009070d7c24 */ /* 0x000fe2000f8e0206 */
[----:B------:R-:W-:Y:S02]  /*0720*/  UIADD3 UR9, UPT, UPT, UR9, UR12, URZ ;  /* 0x0000000c09097290 */ /* 0x000fe4000fffe0ff */
[----:B0-----:R-:W-:-:S04]  /*0730*/  UIMAD.WIDE UR6, UR8, 0x8, UR6 ;  /* 0x00000008080678a5 */ /* 0x001fc8000f8e0206 */
[----:B------:R-:W-:Y:S01]  /*0740*/  IMAD R11, R7, UR9, R6 ;  /* 0x00000009070b7c24 */ /* 0x000fe2000f8e0206 */
[----:B------:R-:W-:Y:S01]  /*0750*/  UIADD3 UR8, UPT, UPT, UR9, UR12, URZ ;  /* 0x0000000c09087290 */ /* 0x000fe2000fffe0ff */
[----:B------:R-:W-:Y:S01]  /*0760*/  MOV R8, UR6 ;  /* 0x0000000600087c02 */ /* 0x000fe20008000f00 */
[--C-:B-1----:R-:W-:Y:S01]  /*0770*/  IMAD.WIDE R12, R13, 0x8, R14.reuse ;  /* 0x000000080d0c7825 */ /* 0x102fe200078e020e */
[----:B------:R-:W-:Y:S02]  /*0780*/  MOV R9, UR7 ;  /* 0x0000000700097c02 */ /* 0x000fe40008000f00 */
[----:B------:R-:W-:Y:S01]  /*0790*/  MOV R4, UR6 ;  /* 0x0000000600047c02 */ /* 0x000fe20008000f00 */
[----:B------:R-:W-:Y:S02]  /*07a0*/  IMAD.WIDE R10, R11, 0x8, R14 ;  /* 0x000000080b0a7825 */ /* 0x000fe400078e020e */
[----:B------:R-:W2:Y:S01]  /*07b0*/  LDG.E.64 R12, desc[UR14][R12.64] ;  /* 0x0000000e0c0c7981 */ /* 0x000ea2000c1e1b00 */
[----:B------:R-:W-:-:S03]  /*07c0*/  MOV R5, UR7 ;  /* 0x0000000700057c02 */ /* 0x000fc60008000f00 */
[----:B------:R-:W2:Y:S01]  /*07d0*/  LDG.E.64 R8, desc[UR14][R8.64] ;  /* 0x0000000e08087981 */ /* 0x000ea2000c1e1b00 */
[----:B------:R-:W-:Y:S01]  /*07e0*/  IMAD R17, R7, UR8, R6 ;  /* 0x0000000807117c24 */ /* 0x000fe2000f8e0206 */
[----:B------:R-:W-:Y:S02]  /*07f0*/  UIADD3 UR8, UPT, UPT, UR8, UR12, URZ ;  /* 0x0000000c08087290 */ /* 0x000fe4000fffe0ff */
[----:B------:R-:W3:Y:S01]  /*0800*/  LDG.E.64 R4, desc[UR14][R4.64+0x8] ;  /* 0x0000080e04047981 */ /* 0x000ee2000c1e1b00 */
[----:B------:R-:W-:-:S03]  /*0810*/  IMAD.WIDE R16, R17, 0x8, R14 ;  /* 0x0000000811107825 */ /* 0x000fc600078e020e */
[----:B------:R-:W3:Y:S01]  /*0820*/  LDG.E.64 R10, desc[UR14][R10.64] ;  /* 0x0000000e0a0a7981 */ /* 0x000ee2000c1e1b00 */
[----:B------:R-:W-:Y:S01]  /*0830*/  MOV R20, UR6 ;  /* 0x0000000600147c02 */ /* 0x000fe20008000f00 */
[----:B------:R-:W-:Y:S02]  /*0840*/  IMAD.U32 R21, RZ, RZ, UR7 ;  /* 0x00000007ff157e24 */ /* 0x000fe4000f8e00ff */
[----:B------:R-:W-:Y:S01]  /*0850*/  IMAD R19, R7, UR8, R6 ;  /* 0x0000000807137c24 */ /* 0x000fe2000f8e0206 */
[----:B------:R-:W4:Y:S01]  /*0860*/  LDG.E.64 R16, desc[UR14][R16.64] ;  /* 0x0000000e10107981 */ /* 0x000f22000c1e1b00 */
[----:B------:R-:W-:-:S03]  /*0870*/  MOV R24, UR6 ;  /* 0x0000000600187c02 */ /* 0x000fc60008000f00 */
[----:B------:R-:W4:Y:S01]  /*0880*/  LDG.E.64 R2, desc[UR14][R20.64+0x10] ;  /* 0x0000100e14027981 */ /* 0x000f22000c1e1b00 */
[----:B------:R-:W-:Y:S01]  /*0890*/  IMAD.WIDE R18, R19, 0x8, R14 ;  /* 0x0000000813127825 */ /* 0x000fe200078e020e */
[----:B------:R-:W-:-:S05]  /*08a0*/  MOV R25, UR7 ;  /* 0x0000000700197c02 */ /* 0x000fca0008000f00 */
[----:B------:R-:W5:Y:S04]  /*08b0*/  LDG.E.64 R14, desc[UR14][R24.64+0x18] ;  /* 0x0000180e180e7981 */ /* 0x000f68000c1e1b00 */
[----:B------:R-:W5:Y:S01]  /*08c0*/  LDG.E.64 R18, desc[UR14][R18.64] ;  /* 0x0000000e12127981 */ /* 0x000f62000c1e1b00 */
[----:B------:R-:W-:Y:S01]  /*08d0*/  UIADD3 UR4, UPT, UPT, UR4, 0x4, URZ ;  /* 0x0000000404047890 */ /* 0x000fe2000fffe0ff */
[----:B--2---:R-:W-:-:S08]  /*08e0*/  DFMA R8, R8, R12, R22 ;  /* 0x0000000c0808722b */ /* 0x004fd00000000016 */
[----:B---3--:R-:W-:-:S08]  /*08f0*/  DFMA R4, R4, R10, R8 ;  /* 0x0000000a0404722b */ /* 0x008fd00000000008 */
[----:B----4-:R-:W-:-:S08]  /*0900*/  DFMA R2, R2, R16, R4 ;  /* 0x000000100202722b */ /* 0x010fd00000000004 */
[----:B-----5:R-:W-:-:S11]  /*0910*/  DFMA R22, R14, R18, R2 ;  /* 0x000000120e16722b */ /* 0x020fd60000000002 */
.L_x_3:
[----:B------:R-:W-:Y:S05]  /*0920*/  BRA.U !UP1, `(.L_x_0) ;  /* 0x0000000109a47547 */ /* 0x000fea000b800000 */
[----:B------:R-:W-:Y:S01]  /*0930*/  UISETP.NE.AND UP0, UPT, UR11, 0x1, UPT ;  /* 0x000000010b00788c */ /* 0x000fe2000bf05270 */
[----:B------:R-:W-:Y:S01]  /*0940*/  MOV R9, UR23 ;  /* 0x0000001700097c02 */ /* 0x000fe20008000f00 */
[----:B------:R-:W-:-:S04]  /*0950*/  ULOP3.LUT UR8, UR10, 0x1, URZ, 0xc0, !UPT ;  /* 0x000000010a087892 */ /* 0x000fc8000f8ec0ff */
[----:B------:R-:W-:Y:S01]  /*0960*/  UISETP.NE.U32.AND UP1, UPT, UR8, 0x1, UPT ;  /* 0x000000010800788c */ /* 0x000fe2000bf25070 */
[----:B------:R-:W-:-:S04]  /*0970*/  PLOP3.LUT P0, PT, PT, PT, UP0, 0x80, 0x8 ;  /* 0x000000000008781c */ /* 0x000fc80003f0f008 */
[----:B------:R-:W0:Y:S01]  /*0980*/  @UP0 LDCU.64 UR6, c[0x0][0x388] ;  /* 0x00007100ff0607ac */ /* 0x000e220008000a00 */
[----:B------:R-:W-:Y:S01]  /*0990*/  PLOP3.LUT P1, PT, PT, PT, UP1, 0x80, 0x8 ;  /* 0x000000000008781c */ /* 0x000fe20003f2f018 */
[----:B------:R-:W1:Y:S01]  /*09a0*/  @UP0 LDCU.64 UR16, c[0x0][0x390] ;  /* 0x00007200ff1007ac */ /* 0x000e620008000a00 */
[----:B------:R-:W-:Y:S02]  /*09b0*/  @UP0 UIADD3 UR8, UPT, UPT, UR5, UR4, URZ ;  /* 0x0000000405080290 */ /* 0x000fe4000fffe0ff */
[----:B------:R-:W-:Y:S01]  /*09c0*/  @UP0 UIMAD UR10, UR4, UR12, UR19 ;  /* 0x0000000c040a02a4 */ /* 0x000fe2000f8e0213 */
[----:B------:R-:W2:Y:S05]  /*09d0*/  @!UP1 LDCU.64 UR24, c[0x0][0x390] ;  /* 0x00007200ff1897ac */ /* 0x000eaa0008000a00 */
[----:B------:R-:W-:Y:S01]  /*09e0*/  @P0 IMAD R3, R9, UR10, R6 ;  /* 0x0000000a09030c24 */ /* 0x000fe2000f8e0206 */
[----:B------:R-:W-:-:S02]  /*09f0*/  @UP0 UIADD3 UR11, UPT, UPT, UR10, UR12, URZ ;  /* 0x0000000c0a0b0290 */ /* 0x000fc4000fffe0ff */
[----:B0-----:R-:W-:Y:S01]  /*0a00*/  @UP0 UIMAD.WIDE UR6, UR8, 0x8, UR6 ;  /* 0x00000008080608a5 */ /* 0x001fe2000f8e0206 */
[----:B------:R-:W0:Y:S01]  /*0a10*/  @!UP1 LDCU.64 UR8, c[0x0][0x388] ;  /* 0x00007100ff0897ac */ /* 0x000e220008000a00 */
[----:B-1----:R-:W-:Y:S02]  /*0a20*/  MOV R14, UR16 ;  /* 0x00000010000e7c02 */ /* 0x002fe40008000f00 */
[----:B------:R-:W-:Y:S01]  /*0a30*/  @P0 IMAD R7, R9, UR11, R6 ;  /* 0x0000000b09070c24 */ /* 0x000fe2000f8e0206 */
[----:B------:R-:W-:Y:S01]  /*0a40*/  MOV R15, UR17 ;  /* 0x00000011000f7c02 */ /* 0x000fe20008000f00 */
[----:B------:R-:W-:Y:S01]  /*0a50*/  @UP0 UIADD3 UR4, UPT, UPT, UR4, 0x2, URZ ;  /* 0x0000000204040890 */ /* 0x000fe2000fffe0ff */
[----:B------:R-:W-:Y:S01]  /*0a60*/  IMAD.U32 R16, RZ, RZ, UR6 ;  /* 0x00000006ff107e24 */ /* 0x000fe2000f8e00ff */
[----:B------:R-:W-:Y:S01]  /*0a70*/  MOV R17, UR7 ;  /* 0x0000000700117c02 */ /* 0x000fe20008000f00 */
[----:B------:R-:W-:Y:S01]  /*0a80*/  @P0 IMAD.WIDE R2, R3, 0x8, R14 ;  /* 0x0000000803020825 */ /* 0x000fe200078e020e */
[----:B------:R-:W-:-:S03]  /*0a90*/  @!UP1 UIMAD UR6, UR4, UR12, UR19 ;  /* 0x0000000c040692a4 */ /* 0x000fc6000f8e0213 */
[----:B------:R-:W3:Y:S01]  /*0aa0*/  @P0 LDG.E.64 R4, desc[UR14][R16.64] ;  /* 0x0000000e10040981 */ /* 0x000ee2000c1e1b00 */
[----:B------:R-:W-:Y:S01]  /*0ab0*/  @!UP1 UIADD3 UR4, UPT, UPT, UR5, UR4, URZ ;  /* 0x0000000405049290 */ /* 0x000fe2000fffe0ff */
[----:B------:R-:W-:Y:S02]  /*0ac0*/  @P0 IMAD.WIDE R14, R7, 0x8, R14 ;  /* 0x00000008070e0825 */ /* 0x000fe400078e020e */
[----:B------:R-:W3:Y:S01]  /*0ad0*/  @P0 LDG.E.64 R2, desc[UR14][R2.64] ;  /* 0x0000000e02020981 */ /* 0x000ee2000c1e1b00 */
[----:B--2---:R-:W-:Y:S01]  /*0ae0*/  MOV R10, UR24 ;  /* 0x00000018000a7c02 */ /* 0x004fe20008000f00 */
[----:B0-----:R-:W-:Y:S01]  /*0af0*/  @!UP1 UIMAD.WIDE UR4, UR4, 0x8, UR8 ;  /* 0x00000008040498a5 */ /* 0x001fe2000f8e0208 */
[----:B------:R-:W-:Y:S01]  /*0b00*/  MOV R11, UR25 ;  /* 0x00000019000b7c02 */ /* 0x000fe20008000f00 */
[----:B------:R-:W-:Y:S01]  /*0b10*/  @!P1 IMAD R7, R9, UR6, R6 ;  /* 0x0000000609079c24 */ /* 0x000fe2000f8e0206 */
[----:B------:R-:W2:Y:S04]  /*0b20*/  @P0 LDG.E.64 R12, desc[UR14][R16.64+0x8] ;  /* 0x0000080e100c0981 */ /* 0x000ea8000c1e1b00 */
[----:B------:R-:W2:Y:S01]  /*0b30*/  @P0 LDG.E.64 R14, desc[UR14][R14.64] ;  /* 0x0000000e0e0e0981 */ /* 0x000ea2000c1e1b00 */
[----:B------:R-:W-:Y:S01]  /*0b40*/  @!P1 IMAD.WIDE R10, R7, 0x8, R10 ;  /* 0x00000008070a9825 */ /* 0x000fe200078e020a */
[----:B------:R-:W-:-:S02]  /*0b50*/  MOV R8, UR4 ;  /* 0x0000000400087c02 */ /* 0x000fc40008000f00 */
[----:B------:R-:W-:-:S03]  /*0b60*/  MOV R9, UR5 ;  /* 0x0000000500097c02 */ /* 0x000fc60008000f00 */
[----:B------:R-:W4:Y:S04]  /*0b70*/  @!P1 LDG.E.64 R10, desc[UR14][R10.64] ;  /* 0x0000000e0a0a9981 */ /* 0x000f28000c1e1b00 */
[----:B------:R-:W4:Y:S01]  /*0b80*/  @!P1 LDG.E.64 R8, desc[UR14][R8.64] ;  /* 0x0000000e08089981 */ /* 0x000f22000c1e1b00 */
[----:B---3--:R-:W-:-:S08]  /*0b90*/  @P0 DFMA R2, R4, R2, R22 ;  /* 0x000000020402022b */ /* 0x008fd00000000016 */
[----:B--2---:R-:W-:-:S08]  /*0ba0*/  @P0 DFMA R22, R12, R14, R2 ;  /* 0x0000000e0c16022b */ /* 0x004fd00000000002 */
[----:B----4-:R-:W-:-:S11]  /*0bb0*/  @!P1 DFMA R22, R8, R10, R22 ;  /* 0x0000000a0816922b */ /* 0x010fd60000000016 */
.L_x_0:
[----:B------:R-:W0:Y:S01]  /*0bc0*/  LDC.64 R2, c[0x0][0x380] ;  /* 0x0000e000ff027b82 */ /* 0x000e220000000a00 */
[----:B------:R-:W-:Y:S01]  /*0bd0*/  UIMAD UR4, UR21, UR12, UR19 ;  /* 0x0000000c150472a4 */ /* 0x000fe2000f8e0213 */
[----:B------:R-:W-:-:S03]  /*0be0*/  MOV R5, UR23 ;  /* 0x0000001700057c02 */ /* 0x000fc60008000f00 */
[----:B------:R-:W-:-:S06]  /*0bf0*/  UIMAD UR4, UR4, UR13, UR20 ;  /* 0x0000000d040472a4 */ /* 0x000fcc000f8e0214 */
[----:B------:R-:W-:-:S04]  /*0c00*/  IMAD R5, R5, UR4, R6 ;  /* 0x0000000405057c24 */ /* 0x000fc8000f8e0206 */
[----:B0-----:R-:W-:-:S05]  /*0c10*/  IMAD.WIDE.U32 R2, R5, 0x8, R2 ;  /* 0x0000000805027825 */ /* 0x001fca00078e0002 */
[----:B------:R-:W-:Y:S01]  /*0c20*/  STG.E.64 desc[UR14][R2.64], R22 ;  /* 0x0000001602007986 */ /* 0x000fe2000c101b0e */
[----:B------:R-:W-:Y:S05]  /*0c30*/  EXIT ;  /* 0x000000000000794d */ /* 0x000fea0003800000 */
.L_x_4:
[----:B------:R-:W-:-:S00]  /*0c40*/  BRA `(.L_x_4) ;  /* 0xfffffffc00fc7947 */ /* 0x000fc0000383ffff */
[----:B------:R-:W-:-:S00]  /*0c50*/  NOP ;  /* 0x0000000000007918 */ /* 0x000fc00000000000 */
        /* <DEDUP_REMOVED lines=10> */
.L_x_48:


//--------------------- .text.attention_scores_f64 --------------------------
	.section	.text.attention_scores_f64,"ax",@progbits
	.align	128
        .global         attention_scores_f64
        .type           attention_scores_f64,@function
        .size           attention_scores_f64,(.L_x_49 - attention_scores_f64)
        .other          attention_scores_f64,@"STO_CUDA_ENTRY STV_DEFAULT"
attention_scores_f64:
.text.attention_scores_f64:
[----:B------:R-:W-:Y:S01]  /*0000*/  LDC R1, c[0x0][0x37c] ;  /* 0x0000df00ff017b82 */ /* 0x000fe20000000800 */
[----:B------:R-:W0:Y:S07]  /*0010*/  S2R R0, SR_CTAID.Y ;  /* 0x0000000000007919 */ /* 0x000e2e0000002600 */
[----:B------:R-:W0:Y:S01]  /*0020*/  LDC.64 R4, c[0x0][0x3a8] ;  /* 0x0000ea00ff047b82 */ /* 0x000e220000000a00 */
[----:B------:R-:W1:Y:S01]  /*0030*/  S2R R3, SR_CTAID.Z ;  /* 0x0000000000037919 */ /* 0x000e620000002700 */
[----:B------:R-:W2:Y:S06]  /*0040*/  S2R R2, SR_TID.X ;  /* 0x0000000000027919 */ /* 0x000eac0000002100 */
[----:B------:R-:W3:Y:S08]  /*0050*/  S2UR UR8, SR_CTAID.X ;  /* 0x00000000000879c3 */ /* 0x000ef00000002500 */
[----:B------:R-:W1:Y:S01]  /*0060*/  LDC.64 R6, c[0x0][0x3a0] ;  /* 0x0000e800ff067b82 */ /* 0x000e620000000a00 */
[----:B0-----:R-:W-:-:S04]  /*0070*/  ISETP.GE.AND P0, PT, R0, R5, PT ;  /* 0x000000050000720c */ /* 0x001fc80003f06270 */
[----:B---3--:R-:W-:-:S04]  /*0080*/  ISETP.LE.OR P0, PT, R4, UR8, P0 ;  /* 0x0000000804007c0c */ /* 0x008fc80008703670 */
[----:B-1----:R-:W-:-:S04]  /*0090*/  ISETP.GE.OR P0, PT, R3, R6, P0 ;  /* 0x000000060300720c */ /* 0x002fc80000706670 */
[----:B--2---:R-:W-:-:S13]  /*00a0*/  ISETP.GE.OR P0, PT, R2, R7, P0 ;  /* 0x000000070200720c */ /* 0x004fda0000706670 */
[----:B------:R-:W-:Y:S05]  /*00b0*/  @P0 EXIT ;  /* 0x000000000000094d */ /* 0x000fea0003800000 */
[----:B------:R-:W0:Y:S01]  /*00c0*/  LDCU UR5, c[0x0][0x3b0] ;  /* 0x00007600ff0577ac */ /* 0x000e220008000800 */
[----:B------:R-:W-:Y:S01]  /*00d0*/  CS2R R22, SRZ ;  /* 0x0000000000167805 */ /* 0x000fe2000001ff00 */
[----:B------:R-:W1:Y:S01]  /*00e0*/  LDCU.64 UR10, c[0x0][0x358] ;  /* 0x00006b00ff0a77ac */ /* 0x000e620008000a00 */
[----:B0-----:R-:W-:-:S09]  /*00f0*/  UISETP.GE.AND UP0, UPT, UR5, 0x1, UPT ;  /* 0x000000010500788c */ /* 0x001fd2000bf06270 */
[----:B-1----:R-:W-:Y:S05]  /*0100*/  BRA.U !UP0, `(.L_x_5) ;  /* 0x0000000908547547 */ /* 0x002fea000b800000 */
[----:B------:R-:W-:Y:S01]  /*0110*/  UISETP.GE.U32.AND UP1, UPT, UR5, 0x10, UPT ;  /* 0x000000100500788c */ /* 0x000fe2000bf26070 */
[-C--:B------:R-:W-:Y:S01]  /*0120*/  IMAD R8, R3, R4.reuse, UR8 ;  /* 0x0000000803087e24 */ /* 0x080fe2000f8e0204 */
[----:B------:R-:W-:Y:S01]  /*0130*/  ULOP3.LUT UR6, UR5, 0xf, URZ, 0xc0, !UPT ;  /* 0x0000000f05067892 */ /* 0x000fe2000f8ec0ff */
[----:B------:R-:W-:Y:S01]  /*0140*/  IMAD R28, R2, R4, UR8 ;  /* 0x00000008021c7e24 */ /* 0x000fe2000f8e0204 */
[----:B------:R-:W-:Y:S01]  /*0150*/  CS2R R22, SRZ ;  /* 0x0000000000167805 */ /* 0x000fe2000001ff00 */
[----:B------:R-:W-:Y:S01]  /*0160*/  IMAD R4, R8, R5, R0 ;  /* 0x0000000508047224 */ /* 0x000fe200078e0200 */
[----:B------:R-:W-:Y:S01]  /*0170*/  UISETP.NE.AND UP0, UPT, UR6, URZ, UPT ;  /* 0x000000ff0600728c */ /* 0x000fe2000bf05270 */
[----:B------:R-:W-:Y:S01]  /*0180*/  IMAD R28, R28, UR5, RZ ;  /* 0x000000051c1c7c24 */ /* 0x000fe2000f8e02ff */
[----:B------:R-:W-:Y:S01]  /*0190*/  UMOV UR4, URZ ;  /* 0x000000ff00047c82 */ /* 0x000fe20008000000 */
[----:B------:R-:W-:Y:S01]  /*01a0*/  IMAD R4, R4, UR5, RZ ;  /* 0x0000000504047c24 */ /* 0x000fe2000f8e02ff */
[----:B------:R-:W-:Y:S07]  /*01b0*/  BRA.U !UP1, `(.L_x_6) ;  /* 0x0000000109f87547 */ /* 0x000fee000b800000 */
[----:B------:R-:W-:Y:S01]  /*01c0*/  ULOP3.LUT UR4, UR5, 0x7ffffff0, URZ, 0xc0, !UPT ;  /* 0x7ffffff005047892 */ /* 0x000fe2000f8ec0ff */
[----:B------:R-:W-:Y:S02]  /*01d0*/  MOV R25, R28 ;  /* 0x0000001c00197202 */ /* 0x000fe40000000f00 */
[----:B------:R-:W-:Y:S02]  /*01e0*/  CS2R R22, SRZ ;  /* 0x0000000000167805 */ /* 0x000fe4000001ff00 */
[----:B------:R-:W-:Y:S01]  /*01f0*/  MOV R24, R4 ;  /* 0x0000000400187202 */ /* 0x000fe20000000f00 */
[----:B------:R-:W-:-:S12]  /*0200*/  UIADD3 UR7, UPT, UPT, -UR4, URZ, URZ ;  /* 0x000000ff04077290 */ /* 0x000fd8000fffe1ff */
.L_x_7:
[----:B------:R-:W0:Y:S08]  /*0210*/  LDC.64 R10, c[0x0][0x388] ;  /* 0x0000e200ff0a7b82 */ /* 0x000e300000000a00 */
[----:B------:R-:W1:Y:S01]  /*0220*/  LDC.64 R8, c[0x0][0x390] ;  /* 0x0000e400ff087b82 */ /* 0x000e620000000a00 */
[----:B0-----:R-:W-:-:S05]  /*0230*/  IMAD.WIDE R10, R24, 0x8, R10 ;  /* 0x00000008180a7825 */ /* 0x001fca00078e020a */
[----:B------:R-:W2:Y:S01]  /*0240*/  LDG.E.64 R16, desc[UR10][R10.64] ;  /* 0x0000000a0a107981 */ /* 0x000ea2000c1e1b00 */
[----:B-1----:R-:W-:-:S03]  /*0250*/  IMAD.WIDE R8, R25, 0x8, R8 ;  /* 0x0000000819087825 */ /* 0x002fc600078e0208 */
[----:B------:R-:W3:Y:S04]  /*0260*/  LDG.E.64 R14, desc[UR10][R10.64+0x8] ;  /* 0x0000080a0a0e7981 */ /* 0x000ee8000c1e1b00 */
[----:B------:R-:W2:Y:S04]  /*0270*/  LDG.E.64 R12, desc[UR10][R8.64] ;  /* 0x0000000a080c7981 */ /* 0x000ea8000c1e1b00 */
[----:B------:R-:W3:Y:S04]  /*0280*/  LDG.E.64 R20, desc[UR10][R8.64+0x8] ;  /* 0x0000080a08147981 */ /* 0x000ee8000c1e1b00 */
[----:B------:R-:W4:Y:S04]  /*0290*/  LDG.E.64 R18, desc[UR10][R8.64+0x10] ;  /* 0x0000100a08127981 */ /* 0x000f28000c1e1b00 */
[----:B------:R-:W5:Y:S01]  /*02a0*/  LDG.E.64 R26, desc[UR10][R8.64+0x78] ;  /* 0x0000780a081a7981 */ /* 0x000f62000c1e1b00 */
[----:B--2---:R-:W-:-:S03]  /*02b0*/  DFMA R22, R16, R12, R22 ;  /* 0x0000000c1016722b */ /* 0x004fc60000000016 */
[----:B------:R-:W4:Y:S04]  /*02c0*/  LDG.E.64 R12, desc[UR10][R10.64+0x10] ;  /* 0x0000100a0a0c7981 */ /* 0x000f28000c1e1b00 */
[----:B------:R-:W2:Y:S01]  /*02d0*/  LDG.E.64 R16, desc[UR10][R8.64+0x18] ;  /* 0x0000180a08107981 */ /* 0x000ea2000c1e1b00 */
[----:B---3--:R-:W-:-:S03]  /*02e0*/  DFMA R20, R14, R20, R22 ;  /* 0x000000140e14722b */ /* 0x008fc60000000016 */
[----:B------:R-:W2:Y:S04]  /*02f0*/  LDG.E.64 R14, desc[UR10][R10.64+0x18] ;  /* 0x0000180a0a0e7981 */ /* 0x000ea8000c1e1b00 */
[----:B------:R-:W5:Y:S01]  /*0300*/  LDG.E.64 R22, desc[UR10][R10.64+0x78] ;  /* 0x0000780a0a167981 */ /* 0x000f62000c1e1b00 */
[----:B----4-:R-:W-:-:S03]  /*0310*/  DFMA R18, R12, R18, R20 ;  /* 0x000000120c12722b */ /* 0x010fc60000000014 */
[----:B------:R-:W3:Y:S04]  /*0320*/  LDG.E.64 R12, desc[UR10][R10.64+0x20] ;  /* 0x0000200a0a0c7981 */ /* 0x000ee8000c1e1b00 */
[----:B------:R-:W3:Y:S01]  /*0330*/  LDG.E.64 R20, desc[UR10][R8.64+0x20] ;  /* 0x0000200a08147981 */ /* 0x000ee2000c1e1b00 */
[----:B--2---:R-:W-:-:S03]  /*0340*/  DFMA R16, R14, R16, R18 ;  /* 0x000000100e10722b */ /* 0x004fc60000000012 */
[----:B------:R-:W2:Y:S04]  /*0350*/  LDG.E.64 R14, desc[UR10][R10.64+0x28] ;  /* 0x0000280a0a0e7981 */ /* 0x000ea8000c1e1b00 */
[----:B------:R-:W2:Y:S01]  /*0360*/  LDG.E.64 R18, desc[UR10][R8.64+0x28] ;  /* 0x0000280a08127981 */ /* 0x000ea2000c1e1b00 */
[----:B---3--:R-:W-:-:S03]  /*0370*/  DFMA R20, R12, R20, R16 ;  /* 0x000000140c14722b */ /* 0x008fc60000000010 */
        /* <DEDUP_REMOVED lines=26> */
[----:B--2---:R-:W-:Y:S01]  /*0520*/  DFMA R12, R18, R20, R12 ;  /* 0x00000014120c722b */ /* 0x004fe2000000000c */
[----:B------:R-:W-:-:S04]  /*0530*/  UIADD3 UR7, UPT, UPT, UR7, 0x10, URZ ;  /* 0x0000001007077890 */ /* 0x000fc8000fffe0ff */
[----:B------:R-:W-:Y:S01]  /*0540*/  UISETP.NE.AND UP1, UPT, UR7, URZ, UPT ;  /* 0x000000ff0700728c */ /* 0x000fe2000bf25270 */
[----:B------:R-:W-:Y:S02]  /*0550*/  IADD3 R24, PT, PT, R24, 0x10, RZ ;  /* 0x0000001018187810 */ /* 0x000fe40007ffe0ff */
[----:B------:R-:W-:Y:S01]  /*0560*/  IADD3 R25, PT, PT, R25, 0x10, RZ ;  /* 0x0000001019197810 */ /* 0x000fe20007ffe0ff */
[----:B---3--:R-:W-:-:S08]  /*0570*/  DFMA R12, R14, R16, R12 ;  /* 0x000000100e0c722b */ /* 0x008fd0000000000c */
[----:B-----5:R-:W-:Y:S01]  /*0580*/  DFMA R22, R22, R26, R12 ;  /* 0x0000001a1616722b */ /* 0x020fe2000000000c */
[----:B------:R-:W-:Y:S10]  /*0590*/  BRA.U UP1, `(.L_x_7) ;  /* 0xfffffffd011c7547 */ /* 0x000ff4000b83ffff */
.L_x_6:
[----:B------:R-:W-:Y:S05]  /*05a0*/  BRA.U !UP0, `(.L_x_5) ;  /* 0x00000005082c7547 */ /* 0x000fea000b800000 */
[----:B------:R-:W-:Y:S02]  /*05b0*/  UISETP.GE.U32.AND UP0, UPT, UR6, 0x8, UPT ;  /* 0x000000080600788c */ /* 0x000fe4000bf06070 */
[----:B------:R-:W-:-:S04]  /*05c0*/  ULOP3.LUT UR7, UR5, 0x7, URZ, 0xc0, !UPT ;  /* 0x0000000705077892 */ /* 0x000fc8000f8ec0ff */
[----:B------:R-:W-:-:S03]  /*05d0*/  UISETP.NE.AND UP1, UPT, UR7, URZ, UPT ;  /* 0x000000ff0700728c */ /* 0x000fc6000bf25270 */
[----:B------:R-:W-:Y:S08]  /*05e0*/  BRA.U !UP0, `(.L_x_8) ;  /* 0x00000001087c7547 */ /* 0x000ff0000b800000 */
[----:B------:R-:W0:Y:S01]  /*05f0*/  LDC.64 R10, c[0x0][0x388] ;  /* 0x0000e200ff0a7b82 */ /* 0x000e220000000a00 */
[----:B------:R-:W-:Y:S02]  /*0600*/  IADD3 R13, PT, PT, R4, UR4, RZ ;  /* 0x00000004040d7c10 */ /* 0x000fe4000fffe0ff */
[----:B------:R-:W-:-:S05]  /*0610*/  IADD3 R15, PT, PT, R28, UR4, RZ ;  /* 0x000000041c0f7c10 */ /* 0x000fca000fffe0ff */
        /* <DEDUP_REMOVED lines=8> */
[----:B------:R-:W4:Y:S04]  /*06a0*/  LDG.E.64 R20, desc[UR10][R8.64+0x10] ;  /* 0x0000100a08147981 */ /* 0x000f28000c1e1b00 */
[----:B------:R-:W5:Y:S01]  /*06b0*/  LDG.E.64 R26, desc[UR10][R10.64+0x38] ;  /* 0x0000380a0a1a7981 */ /* 0x000f62000c1e1b00 */
[----:B--2---:R-:W-:-:S03]  /*06c0*/  DFMA R22, R24, R18, R22 ;  /* 0x000000121816722b */ /* 0x004fc60000000016 */
[----:B------:R-:W2:Y:S04]  /*06d0*/  LDG.E.64 R18, desc[UR10][R10.64+0x18] ;  /* 0x0000180a0a127981 */ /* 0x000ea8000c1e1b00 */
[----:B------:R-:W2:Y:S01]  /*06e0*/  LDG.E.64 R24, desc[UR10][R8.64+0x18] ;  /* 0x0000180a08187981 */ /* 0x000ea2000c1e1b00 */
[----:B---3--:R-:W-:-:S03]  /*06f0*/  DFMA R16, R12, R16, R22 ;  /* 0x000000100c10722b */ /* 0x008fc60000000016 */
[----:B------:R-:W3:Y:S04]  /*0700*/  LDG.E.64 R22, desc[UR10][R10.64+0x20] ;  /* 0x0000200a0a167981 */ /* 0x000ee8000c1e1b00 */
[----:B------:R-:W3:Y:S01]  /*0710*/  LDG.E.64 R12, desc[UR10][R8.64+0x20] ;  /* 0x0000200a080c7981 */ /* 0x000ee2000c1e1b00 */
[----:B----4-:R-:W-:-:S03]  /*0720*/  DFMA R20, R14, R20, R16 ;  /* 0x000000140e14722b */ /* 0x010fc60000000010 */
[----:B------:R-:W4:Y:S04]  /*0730*/  LDG.E.64 R14, desc[UR10][R10.64+0x28] ;  /* 0x0000280a0a0e7981 */ /* 0x000f28000c1e1b00 */
[----:B------:R-:W4:Y:S01]  /*0740*/  LDG.E.64 R16, desc[UR10][R8.64+0x28] ;  /* 0x0000280a08107981 */ /* 0x000f22000c1e1b00 */
[----:B--2---:R-:W-:-:S03]  /*0750*/  DFMA R24, R18, R24, R20 ;  /* 0x000000181218722b */ /* 0x004fc60000000014 */
[----:B------:R-:W2:Y:S04]  /*0760*/  LDG.E.64 R18, desc[UR10][R10.64+0x30] ;  /* 0x0000300a0a127981 */ /* 0x000ea8000c1e1b00 */
[----:B------:R-:W2:Y:S04]  /*0770*/  LDG.E.64 R20, desc[UR10][R8.64+0x30] ;  /* 0x0000300a08147981 */ /* 0x000ea8000c1e1b00 */
[----:B------:R-:W5:Y:S01]  /*0780*/  LDG.E.64 R8, desc[UR10][R8.64+0x38] ;  /* 0x0000380a08087981 */ /* 0x000f62000c1e1b00 */
[----:B---3--:R-:W-:-:S08]  /*0790*/  DFMA R12, R22, R12, R24 ;  /* 0x0000000c160c722b */ /* 0x008fd00000000018 */
[----:B----4-:R-:W-:Y:S01]  /*07a0*/  DFMA R12, R14, R16, R12 ;  /* 0x000000100e0c722b */ /* 0x010fe2000000000c */
[----:B------:R-:W-:-:S07]  /*07b0*/  UIADD3 UR4, UPT, UPT, UR4, 0x8, URZ ;  /* 0x0000000804047890 */ /* 0x000fce000fffe0ff */
[----:B--2---:R-:W-:-:S08]  /*07c0*/  DFMA R12, R18, R20, R12 ;  /* 0x00000014120c722b */ /* 0x004fd0000000000c */
[----:B-----5:R-:W-:-:S11]  /*07d0*/  DFMA R22, R26, R8, R12 ;  /* 0x000000081a16722b */ /* 0x020fd6000000000c */
.L_x_8:
        /* <DEDUP_REMOVED lines=17> */
[----:B------:R-:W5:Y:S04]  /*08f0*/  LDG.E.64 R26, desc[UR10][R24.64+0x18] ;  /* 0x0000180a181a7981 */ /* 0x000f68000c1e1b00 */
[----:B------:R-:W5:Y:S01]  /*0900*/  LDG.E.64 R8, desc[UR10][R8.64+0x18] ;  /* 0x0000180a08087981 */ /* 0x000f62000c1e1b00 */
[----:B------:R-:W-:Y:S01]  /*0910*/  UIADD3 UR4, UPT, UPT, UR4, 0x4, URZ ;  /* 0x0000000404047890 */ /* 0x000fe2000fffe0ff */
[----:B--2---:R-:W-:-:S08]  /*0920*/  DFMA R18, R18, R20, R22 ;  /* 0x000000141212722b */ /* 0x004fd00000000016 */
[----:B---3--:R-:W-:-:S08]  /*0930*/  DFMA R14, R14, R16, R18 ;  /* 0x000000100e0e722b */ /* 0x008fd00000000012 */
[----:B----4-:R-:W-:-:S08]  /*0940*/  DFMA R10, R10, R12, R14 ;  /* 0x0000000c0a0a722b */ /* 0x010fd0000000000e */
[----:B-----5:R-:W-:-:S11]  /*0950*/  DFMA R22, R8, R26, R10 ;  /* 0x0000001a0816722b */ /* 0x020fd6000000000a */
.L_x_9:
[----:B------:R-:W-:Y:S05]  /*0960*/  BRA.U !UP1, `(.L_x_5) ;  /* 0x00000001093c7547 */ /* 0x000fea000b800000 */
[----:B------:R-:W0:Y:S01]  /*0970*/  LDC.64 R10, c[0x0][0x388] ;  /* 0x0000e200ff0a7b82 */ /* 0x000e220000000a00 */
[----:B------:R-:W-:Y:S01]  /*0980*/  IADD3 R17, PT, PT, R28, UR4, RZ ;  /* 0x000000041c117c10 */ /* 0x000fe2000fffe0ff */
[----:B------:R-:W-:Y:S01]  /*0990*/  UIADD3 UR5, UPT, UPT, -UR5, URZ, URZ ;  /* 0x000000ff05057290 */ /* 0x000fe2000fffe1ff */
[----:B------:R-:W-:-:S05]  /*09a0*/  IADD3 R19, PT, PT, R4, UR4, RZ ;  /* 0x0000000404137c10 */ /* 0x000fca000fffe0ff */
[----:B------:R-:W1:Y:S06]  /*09b0*/  LDC.64 R8, c[0x0][0x390] ;  /* 0x0000e400ff087b82 */ /* 0x000e6c0000000a00 */
.L_x_10:
[----:B-1----:R-:W-:-:S04]  /*09c0*/  IMAD.WIDE R12, R17, 0x8, R8 ;  /* 0x00000008110c7825 */ /* 0x002fc800078e0208 */
[----:B0-----:R-:W-:Y:S02]  /*09d0*/  IMAD.WIDE R14, R19, 0x8, R10 ;  /* 0x00000008130e7825 */ /* 0x001fe400078e020a */
[----:B------:R-:W2:Y:S04]  /*09e0*/  LDG.E.64 R12, desc[UR10][R12.64] ;  /* 0x0000000a0c0c7981 */ /* 0x000ea8000c1e1b00 */
[----:B------:R-:W2:Y:S01]  /*09f0*/  LDG.E.64 R14, desc[UR10][R14.64] ;  /* 0x0000000a0e0e7981 */ /* 0x000ea2000c1e1b00 */
[----:B------:R-:W-:Y:S01]  /*0a00*/  UIADD3 UR5, UPT, UPT, UR5, 0x1, URZ ;  /* 0x0000000105057890 */ /* 0x000fe2000fffe0ff */
[----:B------:R-:W-:Y:S02]  /*0a10*/  IADD3 R17, PT, PT, R17, 0x1, RZ ;  /* 0x0000000111117810 */ /* 0x000fe40007ffe0ff */
[----:B------:R-:W-:Y:S01]  /*0a20*/  IADD3 R19, PT, PT, R19, 0x1, RZ ;  /* 0x0000000113137810 */ /* 0x000fe20007ffe0ff */
[----:B------:R-:W-:Y:S01]  /*0a30*/  UISETP.NE.AND UP0, UPT, UR5, URZ, UPT ;  /* 0x000000ff0500728c */ /* 0x000fe2000bf05270 */
[----:B--2---:R-:W-:-:S08]  /*0a40*/  DFMA R22, R14, R12, R22 ;  /* 0x0000000c0e16722b */ /* 0x004fd00000000016 */
[----:B------:R-:W-:Y:S05]  /*0a50*/  BRA.U UP0, `(.L_x_10) ;  /* 0xfffffffd00d87547 */ /* 0x000fea000b83ffff */
.L_x_5:
[----:B------:R-:W0:Y:S01]  /*0a60*/  LDC.64 R8, c[0x0][0x380] ;  /* 0x0000e000ff087b82 */ /* 0x000e220000000a00 */
[----:B------:R-:W1:Y:S01]  /*0a70*/  LDCU.64 UR4, c[0x0][0x398] ;  /* 0x00007300ff0477ac */ /* 0x000e620008000a00 */
[----:B------:R-:W-:-:S04]  /*0a80*/  IMAD R0, R5, UR8, R0 ;  /* 0x0000000805007c24 */ /* 0x000fc8000f8e0200 */
[----:B------:R-:W-:-:S04]  /*0a90*/  IMAD R0, R0, R6, R3 ;  /* 0x0000000600007224 */ /* 0x000fc800078e0203 */
[----:B------:R-:W-:Y:S01]  /*0aa0*/  IMAD R3, R0, R7, R2 ;  /* 0x0000000700037224 */ /* 0x000fe200078e0202 */
[----:B-1----:R-:W-:-:S03]  /*0ab0*/  DMUL R22, R22, UR4 ;  /* 0x0000000416167c28 */ /* 0x002fc60008000000 */
[----:B0-----:R-:W-:-:S05]  /*0ac0*/  IMAD.WIDE.U32 R2, R3, 0x8, R8 ;  /* 0x0000000803027825 */ /* 0x001fca00078e0008 */
[----:B------:R-:W-:Y:S01]  /*0ad0*/  STG.E.64 desc[UR10][R2.64], R22 ;  /* 0x0000001602007986 */ /* 0x000fe2000c101b0a */
[----:B------:R-:W-:Y:S05]  /*0ae0*/  EXIT ;  /* 0x000000000000794d */ /* 0x000fea0003800000 */
.L_x_11:
        /* <DEDUP_REMOVED lines=9> */
.L_x_49:


//--------------------- .text.attention_output_f32 --------------------------
	.section	.text.attention_output_f32,"ax",@progbits
	.align	128
        .global         attention_output_f32
        .type           attention_output_f32,@function
        .size           attention_output_f32,(.L_x_50 - attention_output_f32)
        .other          attention_output_f32,@"STO_CUDA_ENTRY STV_DEFAULT"
attention_output_f32:
.text.attention_output_f32:
        /* <DEDUP_REMOVED lines=15> */
[----:B------:R-:W-:Y:S01]  /*00f0*/  HFMA2 R20, -RZ, RZ, 0, 0 ;  /* 0x00000000ff147431 */ /* 0x000fe200000001ff */
[----:B------:R-:W1:Y:S01]  /*0100*/  LDCU.64 UR14, c[0x0][0x358] ;  /* 0x00006b00ff0e77ac */ /* 0x000e620008000a00 */
[----:B0-----:R-:W-:-:S09]  /*0110*/  UISETP.GE.AND UP0, UPT, UR9, 0x1, UPT ;  /* 0x000000010900788c */ /* 0x001fd2000bf06270 */
[----:B-1----:R-:W-:Y:S05]  /*0120*/  BRA.U !UP0, `(.L_x_12) ;  /* 0x0000000908847547 */ /* 0x002fea000b800000 */
[----:B------:R-:W-:Y:S01]  /*0130*/  UISETP.GE.U32.AND UP0, UPT, UR9, 0x8, UPT ;  /* 0x000000080900788c */ /* 0x000fe2000bf06070 */
[----:B------:R-:W-:Y:S01]  /*0140*/  MOV R20, RZ ;  /* 0x000000ff00147202 */ /* 0x000fe20000000f00 */
[----:B------:R-:W-:Y:S02]  /*0150*/  UIMAD UR4, UR21, UR13, UR22 ;  /* 0x0000000d150472a4 */ /* 0x000fe4000f8e0216 */
[----:B------:R-:W-:Y:S02]  /*0160*/  ULOP3.LUT UR6, UR9, 0x7, URZ, 0xc0, !UPT ;  /* 0x0000000709067892 */ /* 0x000fe4000f8ec0ff */
[----:B------:R-:W-:-:S04]  /*0170*/  UIMAD UR4, UR4, UR24, UR23 ;  /* 0x00000018040472a4 */ /* 0x000fc8000f8e0217 */
[----:B------:R-:W-:-:S03]  /*0180*/  UIMAD UR5, UR4, UR9, URZ ;  /* 0x00000009040572a4 */ /* 0x000fc6000f8e02ff */
[----:B------:R-:W-:Y:S01]  /*0190*/  UMOV UR4, URZ ;  /* 0x000000ff00047c82 */ /* 0x000fe20008000000 */
[----:B------:R-:W-:Y:S08]  /*01a0*/  BRA.U !UP0, `(.L_x_13) ;  /* 0x0000000508247547 */ /* 0x000ff0000b800000 */
[----:B------:R-:W-:Y:S01]  /*01b0*/  UIMAD UR7, UR12, 0x7, UR21 ;  /* 0x000000070c0778a4 */ /* 0x000fe2000f8e0215 */
[----:B------:R-:W-:Y:S01]  /*01c0*/  MOV R29, UR25 ;  /* 0x00000019001d7c02 */ /* 0x000fe20008000f00 */
[----:B------:R-:W-:Y:S01]  /*01d0*/  UIMAD UR8, UR12, 0x6, UR21 ;  /* 0x000000060c0878a4 */ /* 0x000fe2000f8e0215 */
[----:B------:R-:W-:Y:S01]  /*01e0*/  MOV R20, RZ ;  /* 0x000000ff00147202 */ /* 0x000fe20000000f00 */
[----:B------:R-:W-:Y:S01]  /*01f0*/  UIMAD UR10, UR12, 0x5, UR21 ;  /* 0x000000050c0a78a4 */ /* 0x000fe2000f8e0215 */
[----:B------:R-:W-:Y:S01]  /*0200*/  MOV R14, UR5 ;  /* 0x00000005000e7c02 */ /* 0x000fe20008000f00 */
        /* <DEDUP_REMOVED lines=15> */
.L_x_14:
[----:B------:R-:W0:Y:S08]  /*0300*/  LDC.64 R4, c[0x0][0x390] ;  /* 0x0000e400ff047b82 */ /* 0x000e300000000a00 */
[----:B------:R-:W1:Y:S01]  /*0310*/  LDC.64 R2, c[0x0][0x388] ;  /* 0x0000e200ff027b82 */ /* 0x000e620000000a00 */
[----:B0-----:R-:W-:-:S04]  /*0320*/  IMAD.WIDE R10, R21, 0x4, R4 ;  /* 0x00000004150a7825 */ /* 0x001fc800078e0204 */
[----:B------:R-:W-:Y:S02]  /*0330*/  IMAD.WIDE R12, R29, 0x4, R4 ;  /* 0x000000041d0c7825 */ /* 0x000fe400078e0204 */
[----:B------:R-:W2:Y:S02]  /*0340*/  LDG.E R11, desc[UR14][R10.64] ;  /* 0x0000000e0a0b7981 */ /* 0x000ea4000c1e1900 */
[----:B-1----:R-:W-:Y:S02]  /*0350*/  IMAD.WIDE R2, R14, 0x4, R2 ;  /* 0x000000040e027825 */ /* 0x002fe400078e0202 */
[----:B------:R-:W3:Y:S04]  /*0360*/  LDG.E R12, desc[UR14][R12.64] ;  /* 0x0000000e0c0c7981 */ /* 0x000ee8000c1e1900 */
[----:B------:R-:W2:Y:S04]  /*0370*/  LDG.E R22, desc[UR14][R2.64] ;  /* 0x0000000e02167981 */ /* 0x000ea8000c1e1900 */
[----:B------:R-:W3:Y:S01]  /*0380*/  LDG.E R24, desc[UR14][R2.64+0x4] ;  /* 0x0000040e02187981 */ /* 0x000ee2000c1e1900 */
[----:B------:R-:W-:-:S03]  /*0390*/  IMAD.WIDE R8, R15, 0x4, R4 ;  /* 0x000000040f087825 */ /* 0x000fc600078e0204 */
[----:B------:R-:W4:Y:S01]  /*03a0*/  LDG.E R18, desc[UR14][R2.64+0x8] ;  /* 0x0000080e02127981 */ /* 0x000f22000c1e1900 */
[----:B------:R-:W-:-:S03]  /*03b0*/  IMAD.WIDE R6, R25, 0x4, R4 ;  /* 0x0000000419067825 */ /* 0x000fc600078e0204 */
[----:B------:R0:W4:Y:S04]  /*03c0*/  LDG.E R16, desc[UR14][R8.64] ;  /* 0x0000000e08107981 */ /* 0x000128000c1e1900 */
[----:B------:R-:W5:Y:S04]  /*03d0*/  LDG.E R6, desc[UR14][R6.64] ;  /* 0x0000000e06067981 */ /* 0x000f68000c1e1900 */
[----:B------:R-:W5:Y:S01]  /*03e0*/  LDG.E R28, desc[UR14][R2.64+0x14] ;  /* 0x0000140e021c7981 */ /* 0x000f62000c1e1900 */
[----:B0-----:R-:W-:-:S03]  /*03f0*/  IMAD.WIDE R8, R23, 0x4, R4 ;  /* 0x0000000417087825 */ /* 0x001fc600078e0204 */
[----:B------:R-:W5:Y:S01]  /*0400*/  LDG.E R7, desc[UR14][R2.64+0x18] ;  /* 0x0000180e02077981 */ /* 0x000f62000c1e1900 */
[----:B--2---:R-:W-:-:S03]  /*0410*/  FFMA R26, R22, R11, R20 ;  /* 0x0000000b161a7223 */ /* 0x004fc60000000014 */
[----:B------:R-:W5:Y:S01]  /*0420*/  LDG.E R22, desc[UR14][R2.64+0xc] ;  /* 0x00000c0e02167981 */ /* 0x000f62000c1e1900 */
[----:B------:R-:W-:-:S04]  /*0430*/  IMAD.WIDE R10, R27, 0x4, R4 ;  /* 0x000000041b0a7825 */ /* 0x000fc800078e0204 */
[----:B---3--:R-:W-:Y:S01]  /*0440*/  FFMA R24, R24, R12, R26 ;  /* 0x0000000c18187223 */ /* 0x008fe2000000001a */
[----:B------:R0:W2:Y:S01]  /*0450*/  LDG.E R20, desc[UR14][R8.64] ;  /* 0x0000000e08147981 */ /* 0x0000a2000c1e1900 */
[----:B------:R-:W-:-:S03]  /*0460*/  IMAD.WIDE R12, R19, 0x4, R4 ;  /* 0x00000004130c7825 */ /* 0x000fc600078e0204 */
[----:B------:R-:W2:Y:S01]  /*0470*/  LDG.E R26, desc[UR14][R2.64+0x10] ;  /* 0x0000100e021a7981 */ /* 0x000ea2000c1e1900 */
[----:B------:R-:W-:-:S03]  /*0480*/  IMAD.WIDE R4, R17, 0x4, R4 ;  /* 0x0000000411047825 */ /* 0x000fc600078e0204 */
[----:B------:R-:W3:Y:S04]  /*0490*/  LDG.E R11, desc[UR14][R10.64] ;  /* 0x0000000e0a0b7981 */ /* 0x000ee8000c1e1900 */
[----:B------:R-:W3:Y:S04]  /*04a0*/  LDG.E R12, desc[UR14][R12.64] ;  /* 0x0000000e0c0c7981 */ /* 0x000ee8000c1e1900 */
[----:B------:R-:W3:Y:S04]  /*04b0*/  LDG.E R4, desc[UR14][R4.64] ;  /* 0x0000000e04047981 */ /* 0x000ee8000c1e1900 */
[----:B------:R1:W3:Y:S01]  /*04c0*/  LDG.E R9, desc[UR14][R2.64+0x1c] ;  /* 0x00001c0e02097981 */ /* 0x0002e2000c1e1900 */
[----:B----4-:R-:W-:Y:S01]  /*04d0*/  FFMA R16, R18, R16, R24 ;  /* 0x0000001012107223 */ /* 0x010fe20000000018 */
[----:B------:R-:W-:-:S04]  /*04e0*/  UIADD3 UR19, UPT, UPT, UR19, 0x8, URZ ;  /* 0x0000000813137890 */ /* 0x000fc8000fffe0ff */
[----:B------:R-:W-:Y:S01]  /*04f0*/  UISETP.NE.AND UP0, UPT, UR19, URZ, UPT ;  /* 0x000000ff1300728c */ /* 0x000fe2000bf05270 */
[----:B0-----:R-:W-:Y:S02]  /*0500*/  MOV R8, UR20 ;  /* 0x0000001400087c02 */ /* 0x001fe40008000f00 */
[----:B------:R-:W-:Y:S02]  /*0510*/  MOV R18, UR20 ;  /* 0x0000001400127c02 */ /* 0x000fe40008000f00 */
[----:B------:R-:W-:Y:S02]  /*0520*/  MOV R24, UR20 ;  /* 0x0000001400187c02 */ /* 0x000fe40008000f00 */
[----:B-1----:R-:W-:Y:S02]  /*0530*/  MOV R2, UR20 ;  /* 0x0000001400027c02 */ /* 0x002fe40008000f00 */
[----:B------:R-:W-:Y:S02]  /*0540*/  LEA R21, R8, R21, 0x3 ;  /* 0x0000001508157211 */ /* 0x000fe400078e18ff */
[----:B------:R-:W-:-:S02]  /*0550*/  LEA R17, R18, R17, 0x3 ;  /* 0x0000001112117211 */ /* 0x000fc400078e18ff */
[----:B------:R-:W-:Y:S02]  /*0560*/  LEA R19, R24, R19, 0x3 ;  /* 0x0000001318137211 */ /* 0x000fe400078e18ff */
[----:B------:R-:W-:Y:S02]  /*0570*/  LEA R23, R8, R23, 0x3 ;  /* 0x0000001708177211 */ /* 0x000fe400078e18ff */
[C---:B------:R-:W-:Y:S02]  /*0580*/  LEA R25, R2.reuse, R25, 0x3 ;  /* 0x0000001902197211 */ /* 0x040fe400078e18ff */
[----:B------:R-:W-:Y:S02]  /*0590*/  LEA R15, R2, R15, 0x3 ;  /* 0x0000000f020f7211 */ /* 0x000fe400078e18ff */
[----:B------:R-:W-:Y:S01]  /*05a0*/  IADD3 R14, PT, PT, R14, 0x8, RZ ;  /* 0x000000080e0e7810 */ /* 0x000fe20007ffe0ff */
[----:B-----5:R-:W-:-:S04]  /*05b0*/  FFMA R13, R22, R6, R16 ;  /* 0x00000006160d7223 */ /* 0x020fc80000000010 */
[----:B--2---:R-:W-:-:S04]  /*05c0*/  FFMA R13, R26, R20, R13 ;  /* 0x000000141a0d7223 */ /* 0x004fc8000000000d */
[----:B---3--:R-:W-:Y:S01]  /*05d0*/  FFMA R28, R28, R11, R13 ;  /* 0x0000000b1c1c7223 */ /* 0x008fe2000000000d */
[----:B------:R-:W-:-:S03]  /*05e0*/  MOV R6, UR20 ;  /* 0x0000001400067c02 */ /* 0x000fc60008000f00 */
[----:B------:R-:W-:Y:S01]  /*05f0*/  FFMA R12, R7, R12, R28 ;  /* 0x0000000c070c7223 */ /* 0x000fe2000000001c */
[C---:B------:R-:W-:Y:S02]  /*0600*/  LEA R27, R6.reuse, R27, 0x3 ;  /* 0x0000001b061b7211 */ /* 0x040fe400078e18ff */
[----:B------:R-:W-:Y:S01]  /*0610*/  LEA R29, R6, R29, 0x3 ;  /* 0x0000001d061d7211 */ /* 0x000fe200078e18ff */
[----:B------:R-:W-:Y:S01]  /*0620*/  FFMA R20, R9, R4, R12 ;  /* 0x0000000409147223 */ /* 0x000fe2000000000c */
[----:B------:R-:W-:Y:S06]  /*0630*/  BRA.U UP0, `(.L_x_14) ;  /* 0xfffffffd00307547 */ /* 0x000fec000b83ffff */
.L_x_13:
[----:B------:R-:W-:-:S09]  /*0640*/  UISETP.NE.AND UP0, UPT, UR6, URZ, UPT ;  /* 0x000000ff0600728c */ /* 0x000fd2000bf05270 */
[----:B------:R-:W-:Y:S05]  /*0650*/  BRA.U !UP0, `(.L_x_12) ;  /* 0x0000000508387547 */ /* 0x000fea000b800000 */
[----:B------:R-:W-:Y:S02]  /*0660*/  UISETP.GE.U32.AND UP0, UPT, UR6, 0x4, UPT ;  /* 0x000000040600788c */ /* 0x000fe4000bf06070 */
[----:B------:R-:W-:-:S04]  /*0670*/  ULOP3.LUT UR10, UR9, 0x3, URZ, 0xc0, !UPT ;  /* 0x00000003090a7892 */ /* 0x000fc8000f8ec0ff */
[----:B------:R-:W-:-:S03]  /*0680*/  UISETP.NE.AND UP1, UPT, UR10, URZ, UPT ;  /* 0x000000ff0a00728c */ /* 0x000fc6000bf25270 */
[----:B------:R-:W-:Y:S08]  /*0690*/  BRA.U !UP0, `(.L_x_15) ;  /* 0x0000000108807547 */ /* 0x000ff0000b800000 */
[----:B------:R-:W0:Y:S01]  /*06a0*/  LDC.64 R4, c[0x0][0x390] ;  /* 0x0000e400ff047b82 */ /* 0x000e220000000a00 */
[----:B------:R-:W1:Y:S01]  /*06b0*/  LDCU.64 UR6, c[0x0][0x388] ;  /* 0x00007100ff0677ac */ /* 0x000e620008000a00 */
[----:B------:R-:W-:Y:S01]  /*06c0*/  MOV R17, UR25 ;  /* 0x0000001900117c02 */ /* 0x000fe20008000f00 */
[----:B------:R-:W-:Y:S02]  /*06d0*/  UIMAD UR11, UR4, UR12, UR21 ;  /* 0x0000000c040b72a4 */ /* 0x000fe4000f8e0215 */
[----:B------:R-:W-:Y:S02]  /*06e0*/  UIADD3 UR8, UPT, UPT, UR5, UR4, URZ ;  /* 0x0000000405087290 */ /* 0x000fe4000fffe0ff */
[----:B------:R-:W-:Y:S02]  /*06f0*/  UIADD3 UR16, UPT, UPT, UR11, UR12, URZ ;  /* 0x0000000c0b107290 */ /* 0x000fe4000fffe0ff */
[----:B------:R-:W-:-:S04]  /*0700*/  IMAD R7, R17, UR11, R0 ;  /* 0x0000000b11077c24 */ /* 0x000fc8000f8e0200 */
[----:B------:R-:W-:Y:S01]  /*0710*/  IMAD R9, R17, UR16, R0 ;  /* 0x0000001011097c24 */ /* 0x000fe2000f8e0200 */
[----:B-1----:R-:W-:Y:S02]  /*0720*/  UIMAD.WIDE UR6, UR8, 0x4, UR6 ;  /* 0x00000004080678a5 */ /* 0x002fe4000f8e0206 */
[----:B------:R-:W-:Y:S01]  /*0730*/  UIADD3 UR8, UPT, UPT, UR16, UR12, URZ ;  /* 0x0000000c10087290 */ /* 0x000fe2000fffe0ff */
[----:B0-----:R-:W-:-:S03]  /*0740*/  IMAD.WIDE R6, R7, 0x4, R4 ;  /* 0x0000000407067825 */ /* 0x001fc600078e0204 */
[----:B------:R-:W-:Y:S01]  /*0750*/  MOV R2, UR6 ;  /* 0x0000000600027c02 */ /* 0x000fe20008000f00 */
[----:B------:R-:W-:Y:S01]  /*0760*/  UIADD3 UR6, UPT, UPT, UR8, UR12, URZ ;  /* 0x0000000c08067290 */ /* 0x000fe2000fffe0ff */
[----:B------:R-:W-:Y:S01]  /*0770*/  MOV R3, UR7 ;  /* 0x0000000700037c02 */ /* 0x000fe20008000f00 */
[----:B------:R-:W-:Y:S02]  /*0780*/  IMAD R11, R17, UR8, R0 ;  /* 0x00000008110b7c24 */ /* 0x000fe4000f8e0200 */
[--C-:B------:R-:W-:Y:S01]  /*0790*/  IMAD.WIDE R8, R9, 0x4, R4.reuse ;  /* 0x0000000409087825 */ /* 0x100fe200078e0204 */
[----:B------:R-:W2:Y:S04]  /*07a0*/  LDG.E R6, desc[UR14][R6.64] ;  /* 0x0000000e06067981 */ /* 0x000ea8000c1e1900 */
[----:B------:R-:W2:Y:S01]  /*07b0*/  LDG.E R13, desc[UR14][R2.64] ;  /* 0x0000000e020d7981 */ /* 0x000ea2000c1e1900 */
[----:B------:R-:W-:-:S03]  /*07c0*/  IMAD.WIDE R10, R11, 0x4, R4 ;  /* 0x000000040b0a7825 */ /* 0x000fc600078e0204 */
[----:B------:R-:W3:Y:S01]  /*07d0*/  LDG.E R8, desc[UR14][R8.64] ;  /* 0x0000000e08087981 */ /* 0x000ee2000c1e1900 */
[----:B------:R-:W-:-:S03]  /*07e0*/  IMAD R17, R17, UR6, R0 ;  /* 0x0000000611117c24 */ /* 0x000fc6000f8e0200 */
[----:B------:R-:W3:Y:S01]  /*07f0*/  LDG.E R15, desc[UR14][R2.64+0x4] ;  /* 0x0000040e020f7981 */ /* 0x000ee2000c1e1900 */
[----:B------:R-:W-:-:S03]  /*0800*/  IMAD.WIDE R4, R17, 0x4, R4 ;  /* 0x0000000411047825 */ /* 0x000fc600078e0204 */
[----:B------:R-:W4:Y:S04]  /*0810*/  LDG.E R10, desc[UR14][R10.64] ;  /* 0x0000000e0a0a7981 */ /* 0x000f28000c1e1900 */
[----:B------:R-:W4:Y:S04]  /*0820*/  LDG.E R17, desc[UR14][R2.64+0x8] ;  /* 0x0000080e02117981 */ /* 0x000f28000c1e1900 */
[----:B------:R-:W5:Y:S04]  /*0830*/  LDG.E R19, desc[UR14][R2.64+0xc] ;  /* 0x00000c0e02137981 */ /* 0x000f68000c1e1900 */
[----:B------:R-:W5:Y:S01]  /*0840*/  LDG.E R4, desc[UR14][R4.64] ;  /* 0x0000000e04047981 */ /* 0x000f62000c1e1900 */
[----:B------:R-:W-:Y:S01]  /*0850*/  UIADD3 UR4, UPT, UPT, UR4, 0x4, URZ ;  /* 0x0000000404047890 */ /* 0x000fe2000fffe0ff */
[----:B--2---:R-:W-:-:S04]  /*0860*/  FFMA R6, R13, R6, R20 ;  /* 0x000000060d067223 */ /* 0x004fc80000000014 */
[----:B---3--:R-:W-:-:S04]  /*0870*/  FFMA R6, R15, R8, R6 ;  /* 0x000000080f067223 */ /* 0x008fc80000000006 */
[----:B----4-:R-:W-:-:S04]  /*0880*/  FFMA R6, R17, R10, R6 ;  /* 0x0000000a11067223 */ /* 0x010fc80000000006 */
[----:B-----5:R-:W-:-:S07]  /*0890*/  FFMA R20, R19, R4, R6 ;  /* 0x0000000413147223 */ /* 0x020fce0000000006 */
.L_x_15:
        /* <DEDUP_REMOVED lines=8> */
[----:B------:R-:W1:Y:S04]  /*0920*/  @UP0 LDCU.64 UR6, c[0x0][0x388] ;  /* 0x00007100ff0607ac */ /* 0x000e680008000a00 */
[----:B------:R-:W2:Y:S01]  /*0930*/  @!UP1 LDCU.64 UR8, c[0x0][0x388] ;  /* 0x00007100ff0897ac */ /* 0x000ea20008000a00 */
[----:B------:R-:W3:Y:S01]  /*0940*/  @!UP1 LDCU.64 UR18, c[0x0][0x390] ;  /* 0x00007200ff1297ac */ /* 0x000ee20008000a00 */
[----:B------:R-:W-:Y:S02]  /*0950*/  @UP0 UIMAD UR11, UR4, UR12, UR21 ;  /* 0x0000000c040b02a4 */ /* 0x000fe4000f8e0215 */
[----:B------:R-:W-:Y:S01]  /*0960*/  @UP0 UIADD3 UR10, UPT, UPT, UR5, UR4, URZ ;  /* 0x00000004050a0290 */ /* 0x000fe2000fffe0ff */
[----:B0-----:R-:W-:Y:S01]  /*0970*/  MOV R6, UR16 ;  /* 0x0000001000067c02 */ /* 0x001fe20008000f00 */
[----:B------:R-:W-:Y:S01]  /*0980*/  @UP0 UIADD3 UR4, UPT, UPT, UR4, 0x2, URZ ;  /* 0x0000000204040890 */ /* 0x000fe2000fffe0ff */
[----:B------:R-:W-:Y:S01]  /*0990*/  MOV R7, UR17 ;  /* 0x0000001100077c02 */ /* 0x000fe20008000f00 */
[----:B------:R-:W-:Y:S01]  /*09a0*/  @P0 IMAD R5, R11, UR11, R0 ;  /* 0x0000000b0b050c24 */ /* 0x000fe2000f8e0200 */
[----:B------:R-:W-:-:S02]  /*09b0*/  @UP0 UIADD3 UR11, UPT, UPT, UR11, UR12, URZ ;  /* 0x0000000c0b0b0290 */ /* 0x000fc4000fffe0ff */
[----:B-1----:R-:W-:Y:S01]  /*09c0*/  @UP0 UIMAD.WIDE UR6, UR10, 0x4, UR6 ;  /* 0x000000040a0608a5 */ /* 0x002fe2000f8e0206 */
[----:B------:R-:W-:Y:S01]  /*09d0*/  @P0 IMAD.WIDE R4, R5, 0x4, R6 ;  /* 0x0000000405040825 */ /* 0x000fe200078e0206 */
[----:B------:R-:W-:Y:S02]  /*09e0*/  @!UP1 UIMAD UR10, UR4, UR12, UR21 ;  /* 0x0000000c040a92a4 */ /* 0x000fe4000f8e0215 */
[----:B------:R-:W-:Y:S01]  /*09f0*/  @!UP1 UIADD3 UR4, UPT, UPT, UR5, UR4, URZ ;  /* 0x0000000405049290 */ /* 0x000fe2000fffe0ff */
[C-C-:B------:R-:W-:Y:S01]  /*0a00*/  @P0 IMAD R13, R11.reuse, UR11, R0.reuse ;  /* 0x0000000b0b0d0c24 */ /* 0x140fe2000f8e0200 */
[----:B------:R-:W-:Y:S01]  /*0a10*/  MOV R8, UR6 ;  /* 0x0000000600087c02 */ /* 0x000fe20008000f00 */
[----:B------:R0:W4:Y:S01]  /*0a20*/  @P0 LDG.E R10, desc[UR14][R4.64] ;  /* 0x0000000e040a0981 */ /* 0x000122000c1e1900 */
[----:B------:R-:W-:Y:S01]  /*0a30*/  MOV R9, UR7 ;  /* 0x0000000700097c02 */ /* 0x000fe20008000f00 */
[----:B--2---:R-:W-:Y:S01]  /*0a40*/  @!UP1 UIMAD.WIDE UR4, UR4, 0x4, UR8 ;  /* 0x00000004040498a5 */ /* 0x004fe2000f8e0208 */
[----:B---3--:R-:W-:Y:S01]  /*0a50*/  MOV R2, UR18 ;  /* 0x0000001200027c02 */ /* 0x008fe20008000f00 */
[----:B------:R-:W-:Y:S01]  /*0a60*/  @!P1 IMAD R11, R11, UR10, R0 ;  /* 0x0000000a0b0b9c24 */ /* 0x000fe2000f8e0200 */
[----:B------:R-:W-:Y:S01]  /*0a70*/  MOV R3, UR19 ;  /* 0x0000001300037c02 */ /* 0x000fe20008000f00 */
[----:B------:R-:W-:Y:S01]  /*0a80*/  @P0 IMAD.WIDE R6, R13, 0x4, R6 ;  /* 0x000000040d060825 */ /* 0x000fe200078e0206 */
[----:B------:R-:W2:Y:S04]  /*0a90*/  @P0 LDG.E R15, desc[UR14][R8.64+0x4] ;  /* 0x0000040e080f0981 */ /* 0x000ea8000c1e1900 */
[----:B------:R-:W4:Y:S01]  /*0aa0*/  @P0 LDG.E R13, desc[UR14][R8.64] ;  /* 0x0000000e080d0981 */ /* 0x000f22000c1e1900 */
[----:B------:R-:W-:Y:S01]  /*0ab0*/  @!P1 IMAD.WIDE R2, R11, 0x4, R2 ;  /* 0x000000040b029825 */ /* 0x000fe200078e0202 */
[----:B0-----:R-:W-:-:S02]  /*0ac0*/  MOV R5, UR5 ;  /* 0x0000000500057c02 */ /* 0x001fc40008000f00 */
[----:B------:R-:W-:Y:S01]  /*0ad0*/  MOV R4, UR4 ;  /* 0x0000000400047c02 */ /* 0x000fe20008000f00 */
[----:B------:R-:W2:Y:S04]  /*0ae0*/  @P0 LDG.E R6, desc[UR14][R6.64] ;  /* 0x0000000e06060981 */ /* 0x000ea8000c1e1900 */
[----:B------:R-:W3:Y:S04]  /*0af0*/  @!P1 LDG.E R2, desc[UR14][R2.64] ;  /* 0x0000000e02029981 */ /* 0x000ee8000c1e1900 */
[----:B------:R-:W3:Y:S01]  /*0b00*/  @!P1 LDG.E R5, desc[UR14][R4.64] ;  /* 0x0000000e04059981 */ /* 0x000ee2000c1e1900 */
[----:B----4-:R-:W-:-:S04]  /*0b10*/  @P0 FFMA R10, R13, R10, R20 ;  /* 0x0000000a0d0a0223 */ /* 0x010fc80000000014 */
[----:B--2---:R-:W-:-:S04]  /*0b20*/  @P0 FFMA R20, R15, R6, R10 ;  /* 0x000000060f140223 */ /* 0x004fc8000000000a */
[----:B---3--:R-:W-:-:S07]  /*0b30*/  @!P1 FFMA R20, R5, R2, R20 ;  /* 0x0000000205149223 */ /* 0x008fce0000000014 */
.L_x_12:
[----:B------:R-:W0:Y:S01]  /*0b40*/  LDC.64 R2, c[0x0][0x380] ;  /* 0x0000e000ff027b82 */ /* 0x000e220000000a00 */
[----:B------:R-:W-:Y:S01]  /*0b50*/  UIMAD UR4, UR23, UR12, UR21 ;  /* 0x0000000c170472a4 */ /* 0x000fe2000f8e0215 */
[----:B------:R-:W-:-:S03]  /*0b60*/  MOV R5, UR25 ;  /* 0x0000001900057c02 */ /* 0x000fc60008000f00 */
[----:B------:R-:W-:-:S06]  /*0b70*/  UIMAD UR4, UR4, UR13, UR22 ;  /* 0x0000000d040472a4 */ /* 0x000fcc000f8e0216 */
[----:B------:R-:W-:-:S04]  /*0b80*/  IMAD R5, R5, UR4, R0 ;  /* 0x0000000405057c24 */ /* 0x000fc8000f8e0200 */
[----:B0-----:R-:W-:-:S05]  /*0b90*/  IMAD.WIDE.U32 R2, R5, 0x4, R2 ;  /* 0x0000000405027825 */ /* 0x001fca00078e0002 */
[----:B------:R-:W-:Y:S01]  /*0ba0*/  STG.E desc[UR14][R2.64], R20 ;  /* 0x0000001402007986 */ /* 0x000fe2000c10190e */
[----:B------:R-:W-:Y:S05]  /*0bb0*/  EXIT ;  /* 0x000000000000794d */ /* 0x000fea0003800000 */
.L_x_16:
        /* <DEDUP_REMOVED lines=12> */
.L_x_50:


//--------------------- .text.attention_scores_f32 --------------------------
	.section	.text.attention_scores_f32,"ax",@progbits
	.align	128
        .global         attention_scores_f32
        .type           attention_scores_f32,@function
        .size           attention_scores_f32,(.L_x_51 - attention_scores_f32)
        .other          attention_scores_f32,@"STO_CUDA_ENTRY STV_DEFAULT"
attention_scores_f32:
.text.attention_scores_f32:
[----:B------:R-:W-:Y:S01]  /*0000*/  LDC R1, c[0x0][0x37c] ;  /* 0x0000df00ff017b82 */ /* 0x000fe20000000800 */
[----:B------:R-:W0:Y:S07]  /*0010*/  S2R R0, SR_CTAID.Y ;  /* 0x0000000000007919 */ /* 0x000e2e0000002600 */
[----:B------:R-:W0:Y:S01]  /*0020*/  LDC R9, c[0x0][0x3a8] ;  /* 0x0000ea00ff097b82 */ /* 0x000e220000000800 */
[----:B------:R-:W1:Y:S01]  /*0030*/  S2R R8, SR_CTAID.Z ;  /* 0x0000000000087919 */ /* 0x000e620000002700 */
[----:B------:R-:W2:Y:S06]  /*0040*/  S2R R11, SR_TID.X ;  /* 0x00000000000b7919 */ /* 0x000eac0000002100 */
[----:B------:R-:W3:Y:S08]  /*0050*/  S2UR UR8, SR_CTAID.X ;  /* 0x00000000000879c3 */ /* 0x000ef00000002500 */
[----:B------:R-:W3:Y:S08]  /*0060*/  LDC.64 R2, c[0x0][0x3a0] ;  /* 0x0000e800ff027b82 */ /* 0x000ef00000000a00 */
[----:B------:R-:W1:Y:S01]  /*0070*/  LDC R13, c[0x0][0x39c] ;  /* 0x0000e700ff0d7b82 */ /* 0x000e620000000800 */
[----:B0-----:R-:W-:-:S04]  /*0080*/  ISETP.GE.AND P0, PT, R0, R9, PT ;  /* 0x000000090000720c */ /* 0x001fc80003f06270 */
[----:B---3--:R-:W-:-:S04]  /*0090*/  ISETP.LE.OR P0, PT, R3, UR8, P0 ;  /* 0x0000000803007c0c */ /* 0x008fc80008703670 */
[----:B-1----:R-:W-:-:S04]  /*00a0*/  ISETP.GE.OR P0, PT, R8, R13, P0 ;  /* 0x0000000d0800720c */ /* 0x002fc80000706670 */
[----:B--2---:R-:W-:-:S13]  /*00b0*/  ISETP.GE.OR P0, PT, R11, R2, P0 ;  /* 0x000000020b00720c */ /* 0x004fda0000706670 */
[----:B------:R-:W-:Y:S05]  /*00c0*/  @P0 EXIT ;  /* 0x000000000000094d */ /* 0x000fea0003800000 */
[----:B------:R-:W0:Y:S01]  /*00d0*/  LDCU UR5, c[0x0][0x3ac] ;  /* 0x00007580ff0577ac */ /* 0x000e220008000800 */
[----:B------:R-:W-:Y:S01]  /*00e0*/  HFMA2 R15, -RZ, RZ, 0, 0 ;  /* 0x00000000ff0f7431 */ /* 0x000fe200000001ff */
[----:B------:R-:W1:Y:S01]  /*00f0*/  LDCU.64 UR10, c[0x0][0x358] ;  /* 0x00006b00ff0a77ac */ /* 0x000e620008000a00 */
[----:B0-----:R-:W-:-:S09]  /*0100*/  UISETP.GE.AND UP0, UPT, UR5, 0x1, UPT ;  /* 0x000000010500788c */ /* 0x001fd2000bf06270 */
[----:B-1----:R-:W-:Y:S05]  /*0110*/  BRA.U !UP0, `(.L_x_17) ;  /* 0x0000000908547547 */ /* 0x002fea000b800000 */
[----:B------:R-:W-:Y:S01]  /*0120*/  UISETP.GE.U32.AND UP1, UPT, UR5, 0x10, UPT ;  /* 0x000000100500788c */ /* 0x000fe2000bf26070 */
[-C--:B------:R-:W-:Y:S01]  /*0130*/  IMAD R4, R8, R3.reuse, UR8 ;  /* 0x0000000808047e24 */ /* 0x080fe2000f8e0203 */
[----:B------:R-:W-:Y:S01]  /*0140*/  ULOP3.LUT UR6, UR5, 0xf, URZ, 0xc0, !UPT ;  /* 0x0000000f05067892 */ /* 0x000fe2000f8ec0ff */
[----:B------:R-:W-:Y:S01]  /*0150*/  IMAD R10, R11, R3, UR8 ;  /* 0x000000080b0a7e24 */ /* 0x000fe2000f8e0203 */
[----:B------:R-:W-:Y:S01]  /*0160*/  MOV R15, RZ ;  /* 0x000000ff000f7202 */ /* 0x000fe20000000f00 */
[----:B------:R-:W-:Y:S01]  /*0170*/  IMAD R4, R4, R9, R0 ;  /* 0x0000000904047224 */ /* 0x000fe200078e0200 */
[----:B------:R-:W-:Y:S01]  /*0180*/  UISETP.NE.AND UP0, UPT, UR6, URZ, UPT ;  /* 0x000000ff0600728c */ /* 0x000fe2000bf05270 */
[----:B------:R-:W-:Y:S01]  /*0190*/  IMAD R10, R10, UR5, RZ ;  /* 0x000000050a0a7c24 */ /* 0x000fe2000f8e02ff */
[----:B------:R-:W-:Y:S01]  /*01a0*/  UMOV UR4, URZ ;  /* 0x000000ff00047c82 */ /* 0x000fe20008000000 */
[----:B------:R-:W-:Y:S01]  /*01b0*/  IMAD R12, R4, UR5, RZ ;  /* 0x00000005040c7c24 */ /* 0x000fe2000f8e02ff */
[----:B------:R-:W-:Y:S07]  /*01c0*/  BRA.U !UP1, `(.L_x_18) ;  /* 0x0000000109f87547 */ /* 0x000fee000b800000 */
[----:B------:R-:W-:Y:S01]  /*01d0*/  ULOP3.LUT UR4, UR5, 0x7ffffff0, URZ, 0xc0, !UPT ;  /* 0x7ffffff005047892 */ /* 0x000fe2000f8ec0ff */
[----:B------:R-:W-:Y:S02]  /*01e0*/  MOV R15, RZ ;  /* 0x000000ff000f7202 */ /* 0x000fe40000000f00 */
[----:B------:R-:W-:Y:S01]  /*01f0*/  MOV R3, R10 ;  /* 0x0000000a00037202 */ /* 0x000fe20000000f00 */
[----:B------:R-:W-:Y:S01]  /*0200*/  UIADD3 UR7, UPT, UPT, -UR4, URZ, URZ ;  /* 0x000000ff04077290 */ /* 0x000fe2000fffe1ff */
[----:B------:R-:W-:-:S11]  /*0210*/  MOV R14, R12 ;  /* 0x0000000c000e7202 */ /* 0x000fd60000000f00 */
.L_x_19:
[----:B------:R-:W0:Y:S08]  /*0220*/  LDC.64 R4, c[0x0][0x388] ;  /* 0x0000e200ff047b82 */ /* 0x000e300000000a00 */
[----:B------:R-:W1:Y:S01]  /*0230*/  LDC.64 R6, c[0x0][0x390] ;  /* 0x0000e400ff067b82 */ /* 0x000e620000000a00 */
[----:B0-----:R-:W-:-:S05]  /*0240*/  IMAD.WIDE R4, R14, 0x4, R4 ;  /* 0x000000040e047825 */ /* 0x001fca00078e0204 */
[----:B------:R-:W2:Y:S01]  /*0250*/  LDG.E R22, desc[UR10][R4.64] ;  /* 0x0000000a04167981 */ /* 0x000ea2000c1e1900 */
[----:B-1----:R-:W-:-:S03]  /*0260*/  IMAD.WIDE R6, R3, 0x4, R6 ;  /* 0x0000000403067825 */ /* 0x002fc600078e0206 */
[----:B------:R-:W3:Y:S04]  /*0270*/  LDG.E R26, desc[UR10][R4.64+0x4] ;  /* 0x0000040a041a7981 */ /* 0x000ee8000c1e1900 */
[----:B------:R-:W2:Y:S04]  /*0280*/  LDG.E R21, desc[UR10][R6.64] ;  /* 0x0000000a06157981 */ /* 0x000ea8000c1e1900 */
[----:B------:R-:W3:Y:S04]  /*0290*/  LDG.E R27, desc[UR10][R6.64+0x4] ;  /* 0x0000040a061b7981 */ /* 0x000ee8000c1e1900 */
[----:B------:R-:W4:Y:S04]  /*02a0*/  LDG.E R19, desc[UR10][R4.64+0x8] ;  /* 0x0000080a04137981 */ /* 0x000f28000c1e1900 */
[----:B------:R-:W4:Y:S04]  /*02b0*/  LDG.E R20, desc[UR10][R6.64+0x8] ;  /* 0x0000080a06147981 */ /* 0x000f28000c1e1900 */
[----:B------:R-:W5:Y:S04]  /*02c0*/  LDG.E R17, desc[UR10][R4.64+0xc] ;  /* 0x00000c0a04117981 */ /* 0x000f68000c1e1900 */
[----:B------:R-:W5:Y:S04]  /*02d0*/  LDG.E R18, desc[UR10][R6.64+0xc] ;  /* 0x00000c0a06127981 */ /* 0x000f68000c1e1900 */
[----:B------:R-:W5:Y:S04]  /*02e0*/  LDG.E R16, desc[UR10][R4.64+0x10] ;  /* 0x0000100a04107981 */ /* 0x000f68000c1e1900 */
[----:B------:R-:W5:Y:S04]  /*02f0*/  LDG.E R25, desc[UR10][R6.64+0x10] ;  /* 0x0000100a06197981 */ /* 0x000f68000c1e1900 */
[----:B------:R-:W5:Y:S04]  /*0300*/  LDG.E R23, desc[UR10][R4.64+0x14] ;  /* 0x0000140a04177981 */ /* 0x000f68000c1e1900 */
[----:B------:R-:W5:Y:S04]  /*0310*/  LDG.E R24, desc[UR10][R6.64+0x14] ;  /* 0x0000140a06187981 */ /* 0x000f68000c1e1900 */
[----:B------:R-:W5:Y:S01]  /*0320*/  LDG.E R28, desc[UR10][R6.64+0x38] ;  /* 0x0000380a061c7981 */ /* 0x000f62000c1e1900 */
[----:B--2---:R-:W-:-:S03]  /*0330*/  FFMA R21, R22, R21, R15 ;  /* 0x0000001516157223 */ /* 0x004fc6000000000f */
[----:B------:R-:W2:Y:S01]  /*0340*/  LDG.E R22, desc[UR10][R6.64+0x18] ;  /* 0x0000180a06167981 */ /* 0x000ea2000c1e1900 */
[----:B---3--:R-:W-:-:S03]  /*0350*/  FFMA R26, R26, R27, R21 ;  /* 0x0000001b1a1a7223 */ /* 0x008fc60000000015 */
[----:B------:R-:W2:Y:S04]  /*0360*/  LDG.E R21, desc[UR10][R4.64+0x18] ;  /* 0x0000180a04157981 */ /* 0x000ea8000c1e1900 */
[----:B------:R-:W3:Y:S01]  /*0370*/  LDG.E R27, desc[UR10][R6.64+0x3c] ;  /* 0x00003c0a061b7981 */ /* 0x000ee2000c1e1900 */
[----:B----4-:R-:W-:-:S03]  /*0380*/  FFMA R26, R19, R20, R26 ;  /* 0x00000014131a7223 */ /* 0x010fc6000000001a */
[----:B------:R-:W4:Y:S04]  /*0390*/  LDG.E R19, desc[UR10][R4.64+0x1c] ;  /* 0x00001c0a04137981 */ /* 0x000f28000c1e1900 */
[----:B------:R-:W4:Y:S01]  /*03a0*/  LDG.E R20, desc[UR10][R6.64+0x1c] ;  /* 0x00001c0a06147981 */ /* 0x000f22000c1e1900 */
[----:B-----5:R-:W-:-:S03]  /*03b0*/  FFMA R15, R17, R18, R26 ;  /* 0x00000012110f7223 */ /* 0x020fc6000000001a */
[----:B------:R-:W5:Y:S04]  /*03c0*/  LDG.E R17, desc[UR10][R4.64+0x20] ;  /* 0x0000200a04117981 */ /* 0x000f68000c1e1900 */
[----:B------:R-:W5:Y:S01]  /*03d0*/  LDG.E R18, desc[UR10][R6.64+0x20] ;  /* 0x0000200a06127981 */ /* 0x000f62000c1e1900 */
[----:B------:R-:W-:-:S03]  /*03e0*/  FFMA R26, R16, R25, R15 ;  /* 0x00000019101a7223 */ /* 0x000fc6000000000f */
[----:B------:R-:W3:Y:S04]  /*03f0*/  LDG.E R16, desc[UR10][R4.64+0x24] ;  /* 0x0000240a04107981 */ /* 0x000ee8000c1e1900 */
[----:B------:R-:W3:Y:S01]  /*0400*/  LDG.E R15, desc[UR10][R6.64+0x24] ;  /* 0x0000240a060f7981 */ /* 0x000ee2000c1e1900 */
[----:B------:R-:W-:-:S03]  /*0410*/  FFMA R26, R23, R24, R26 ;  /* 0x00000018171a7223 */ /* 0x000fc6000000001a */
[----:B------:R-:W3:Y:S04]  /*0420*/  LDG.E R23, desc[UR10][R4.64+0x28] ;  /* 0x0000280a04177981 */ /* 0x000ee8000c1e1900 */
[----:B------:R-:W3:Y:S04]  /*0430*/  LDG.E R24, desc[UR10][R6.64+0x28] ;  /* 0x0000280a06187981 */ /* 0x000ee8000c1e1900 */
[----:B------:R-:W3:Y:S01]  /*0440*/  LDG.E R25, desc[UR10][R6.64+0x34] ;  /* 0x0000340a06197981 */ /* 0x000ee2000c1e1900 */
[----:B--2---:R-:W-:-:S03]  /*0450*/  FFMA R26, R21, R22, R26 ;  /* 0x00000016151a7223 */ /* 0x004fc6000000001a */
[----:B------:R-:W2:Y:S04]  /*0460*/  LDG.E R21, desc[UR10][R4.64+0x2c] ;  /* 0x00002c0a04157981 */ /* 0x000ea8000c1e1900 */
[----:B------:R-:W2:Y:S01]  /*0470*/  LDG.E R22, desc[UR10][R6.64+0x2c] ;  /* 0x00002c0a06167981 */ /* 0x000ea2000c1e1900 */
[----:B----4-:R-:W-:-:S03]  /*0480*/  FFMA R26, R19, R20, R26 ;  /* 0x00000014131a7223 */ /* 0x010fc6000000001a */
[----:B------:R-:W4:Y:S04]  /*0490*/  LDG.E R19, desc[UR10][R4.64+0x30] ;  /* 0x0000300a04137981 */ /* 0x000f28000c1e1900 */
[----:B------:R-:W4:Y:S01]  /*04a0*/  LDG.E R20, desc[UR10][R6.64+0x30] ;  /* 0x0000300a06147981 */ /* 0x000f22000c1e1900 */
[----:B-----5:R-:W-:-:S03]  /*04b0*/  FFMA R29, R17, R18, R26 ;  /* 0x00000012111d7223 */ /* 0x020fc6000000001a */
[----:B------:R-:W5:Y:S04]  /*04c0*/  LDG.E R18, desc[UR10][R4.64+0x34] ;  /* 0x0000340a04127981 */ /* 0x000f68000c1e1900 */
[----:B------:R-:W5:Y:S04]  /*04d0*/  LDG.E R17, desc[UR10][R4.64+0x38] ;  /* 0x0000380a04117981 */ /* 0x000f68000c1e1900 */
[----:B------:R-:W5:Y:S01]  /*04e0*/  LDG.E R26, desc[UR10][R4.64+0x3c] ;  /* 0x00003c0a041a7981 */ /* 0x000f62000c1e1900 */
[----:B---3--:R-:W-:-:S04]  /*04f0*/  FFMA R16, R16, R15, R29 ;  /* 0x0000000f10107223 */ /* 0x008fc8000000001d */
[----:B------:R-:W-:Y:S01]  /*0500*/  FFMA R16, R23, R24, R16 ;  /* 0x0000001817107223 */ /* 0x000fe20000000010 */
[----:B------:R-:W-:-:S04]  /*0510*/  UIADD3 UR7, UPT, UPT, UR7, 0x10, URZ ;  /* 0x0000001007077890 */ /* 0x000fc8000fffe0ff */
[----:B------:R-:W-:Y:S01]  /*0520*/  UISETP.NE.AND UP1, UPT, UR7, URZ, UPT ;  /* 0x000000ff0700728c */ /* 0x000fe2000bf25270 */
[----:B------:R-:W-:Y:S02]  /*0530*/  IADD3 R14, PT, PT, R14, 0x10, RZ ;  /* 0x000000100e0e7810 */ /* 0x000fe40007ffe0ff */
[----:B------:R-:W-:Y:S01]  /*0540*/  IADD3 R3, PT, PT, R3, 0x10, RZ ;  /* 0x0000001003037810 */ /* 0x000fe20007ffe0ff */
[----:B--2---:R-:W-:-:S04]  /*0550*/  FFMA R16, R21, R22, R16 ;  /* 0x0000001615107223 */ /* 0x004fc80000000010 */
[----:B----4-:R-:W-:-:S04]  /*0560*/  FFMA R19, R19, R20, R16 ;  /* 0x0000001413137223 */ /* 0x010fc80000000010 */
[----:B-----5:R-:W-:-:S04]  /*0570*/  FFMA R18, R18, R25, R19 ;  /* 0x0000001912127223 */ /* 0x020fc80000000013 */
[----:B------:R-:W-:-:S04]  /*0580*/  FFMA R17, R17, R28, R18 ;  /* 0x0000001c11117223 */ /* 0x000fc80000000012 */
[----:B------:R-:W-:Y:S01]  /*0590*/  FFMA R15, R26, R27, R17 ;  /* 0x0000001b1a0f7223 */ /* 0x000fe20000000011 */
[----:B------:R-:W-:Y:S06]  /*05a0*/  BRA.U UP1, `(.L_x_19) ;  /* 0xfffffffd011c7547 */ /* 0x000fec000b83ffff */
.L_x_18:
        /* <DEDUP_REMOVED lines=26> */
[----:B------:R-:W5:Y:S01]  /*0750*/  LDG.E R27, desc[UR10][R6.64+0x1c] ;  /* 0x00001c0a061b7981 */ /* 0x000f62000c1e1900 */
[----:B------:R-:W-:Y:S01]  /*0760*/  UIADD3 UR4, UPT, UPT, UR4, 0x8, URZ ;  /* 0x0000000804047890 */ /* 0x000fe2000fffe0ff */
[----:B--2---:R-:W-:-:S04]  /*0770*/  FFMA R29, R28, R29, R15 ;  /* 0x0000001d1c1d7223 */ /* 0x004fc8000000000f */
[----:B---3--:R-:W-:-:S04]  /*0780*/  FFMA R23, R22, R23, R29 ;  /* 0x0000001716177223 */ /* 0x008fc8000000001d */
[----:B----4-:R-:W-:-:S04]  /*0790*/  FFMA R21, R20, R21, R23 ;  /* 0x0000001514157223 */ /* 0x010fc80000000017 */
[----:B-----5:R-:W-:-:S04]  /*07a0*/  FFMA R19, R18, R19, R21 ;  /* 0x0000001312137223 */ /* 0x020fc80000000015 */
[----:B------:R-:W-:-:S04]  /*07b0*/  FFMA R17, R16, R17, R19 ;  /* 0x0000001110117223 */ /* 0x000fc80000000013 */
[----:B------:R-:W-:-:S04]  /*07c0*/  FFMA R14, R14, R25, R17 ;  /* 0x000000190e0e7223 */ /* 0x000fc80000000011 */
[----:B------:R-:W-:-:S04]  /*07d0*/  FFMA R3, R3, R26, R14 ;  /* 0x0000001a03037223 */ /* 0x000fc8000000000e */
[----:B------:R-:W-:-:S07]  /*07e0*/  FFMA R15, R24, R27, R3 ;  /* 0x0000001b180f7223 */ /* 0x000fce0000000003 */
.L_x_20:
        /* <DEDUP_REMOVED lines=24> */
.L_x_21:
[----:B------:R-:W-:Y:S05]  /*0970*/  BRA.U !UP1, `(.L_x_17) ;  /* 0x00000001093c7547 */ /* 0x000fea000b800000 */
[----:B------:R-:W0:Y:S01]  /*0980*/  LDC.64 R6, c[0x0][0x388] ;  /* 0x0000e200ff067b82 */ /* 0x000e220000000a00 */
[----:B------:R-:W-:Y:S01]  /*0990*/  IADD3 R3, PT, PT, R10, UR4, RZ ;  /* 0x000000040a037c10 */ /* 0x000fe2000fffe0ff */
[----:B------:R-:W-:Y:S01]  /*09a0*/  UIADD3 UR5, UPT, UPT, -UR5, URZ, URZ ;  /* 0x000000ff05057290 */ /* 0x000fe2000fffe1ff */
[----:B------:R-:W-:-:S05]  /*09b0*/  IADD3 R21, PT, PT, R12, UR4, RZ ;  /* 0x000000040c157c10 */ /* 0x000fca000fffe0ff */
[----:B------:R-:W1:Y:S06]  /*09c0*/  LDC.64 R4, c[0x0][0x390] ;  /* 0x0000e400ff047b82 */ /* 0x000e6c0000000a00 */
.L_x_22:
[----:B-1----:R-:W-:-:S04]  /*09d0*/  IMAD.WIDE R16, R3, 0x4, R4 ;  /* 0x0000000403107825 */ /* 0x002fc800078e0204 */
[----:B0-----:R-:W-:Y:S02]  /*09e0*/  IMAD.WIDE R18, R21, 0x4, R6 ;  /* 0x0000000415127825 */ /* 0x001fe400078e0206 */
[----:B------:R-:W2:Y:S04]  /*09f0*/  LDG.E R16, desc[UR10][R16.64] ;  /* 0x0000000a10107981 */ /* 0x000ea8000c1e1900 */
[----:B------:R-:W2:Y:S01]  /*0a00*/  LDG.E R18, desc[UR10][R18.64] ;  /* 0x0000000a12127981 */ /* 0x000ea2000c1e1900 */
[----:B------:R-:W-:Y:S01]  /*0a10*/  UIADD3 UR5, UPT, UPT, UR5, 0x1, URZ ;  /* 0x0000000105057890 */ /* 0x000fe2000fffe0ff */
[----:B------:R-:W-:Y:S02]  /*0a20*/  IADD3 R3, PT, PT, R3, 0x1, RZ ;  /* 0x0000000103037810 */ /* 0x000fe40007ffe0ff */
[----:B------:R-:W-:Y:S01]  /*0a30*/  IADD3 R21, PT, PT, R21, 0x1, RZ ;  /* 0x0000000115157810 */ /* 0x000fe20007ffe0ff */
[----:B------:R-:W-:Y:S01]  /*0a40*/  UISETP.NE.AND UP0, UPT, UR5, URZ, UPT ;  /* 0x000000ff0500728c */ /* 0x000fe2000bf05270 */
[----:B--2---:R-:W-:-:S08]  /*0a50*/  FFMA R15, R18, R16, R15 ;  /* 0x00000010120f7223 */ /* 0x004fd0000000000f */
[----:B------:R-:W-:Y:S05]  /*0a60*/  BRA.U UP0, `(.L_x_22) ;  /* 0xfffffffd00d87547 */ /* 0x000fea000b83ffff */
.L_x_17:
[----:B------:R-:W0:Y:S01]  /*0a70*/  LDC.64 R4, c[0x0][0x380] ;  /* 0x0000e000ff047b82 */ /* 0x000e220000000a00 */
[----:B------:R-:W1:Y:S01]  /*0a80*/  LDCU UR4, c[0x0][0x398] ;  /* 0x00007300ff0477ac */ /* 0x000e620008000800 */
[----:B------:R-:W-:-:S04]  /*0a90*/  IMAD R0, R9, UR8, R0 ;  /* 0x0000000809007c24 */ /* 0x000fc8000f8e0200 */
[----:B------:R-:W-:-:S04]  /*0aa0*/  IMAD R0, R0, R13, R8 ;  /* 0x0000000d00007224 */ /* 0x000fc800078e0208 */
[----:B------:R-:W-:Y:S02]  /*0ab0*/  IMAD R3, R0, R2, R11 ;  /* 0x0000000200037224 */ /* 0x000fe400078e020b */
[----:B-1----:R-:W-:Y:S02]  /*0ac0*/  FMUL R15, R15, UR4 ;  /* 0x000000040f0f7c20 */ /* 0x002fe40008400000 */
[----:B0-----:R-:W-:-:S05]  /*0ad0*/  IMAD.WIDE.U32 R2, R3, 0x4, R4 ;  /* 0x0000000403027825 */ /* 0x001fca00078e0004 */
[----:B------:R-:W-:Y:S01]  /*0ae0*/  STG.E desc[UR10][R2.64], R15 ;  /* 0x0000000f02007986 */ /* 0x000fe2000c10190a */
[----:B------:R-:W-:Y:S05]  /*0af0*/  EXIT ;  /* 0x000000000000794d */ /* 0x000fea0003800000 */
.L_x_23:
        /* <DEDUP_REMOVED lines=16> */
.L_x_51:


//--------------------- .text.attention_output_f16 --------------------------
	.section	.text.attention_output_f16,"ax",@progbits
	.align	128
        .global         attention_output_f16
        .type           attention_output_f16,@function
        .size           attention_output_f16,(.L_x_52 - attention_output_f16)
        .other          attention_output_f16,@"STO_CUDA_ENTRY STV_DEFAULT"
attention_output_f16:
.text.attention_output_f16:
[----:B------:R-:W-:Y:S01]  /*0000*/  LDC R1, c[0x0][0x37c] ;  /* 0x0000df00ff017b82 */ /* 0x000fe20000000800 */
[----:B------:R-:W0:Y:S07]  /*0010*/  S2R R0, SR_CTAID.Y ;  /* 0x0000000000007919 */ /* 0x000e2e0000002600 */
[----:B------:R-:W0:Y:S01]  /*0020*/  LDC.64 R12, c[0x0][0x3a0] ;  /* 0x0000e800ff0c7b82 */ /* 0x000e220000000a00 */
[----:B------:R-:W1:Y:S01]  /*0030*/  LDCU UR6, c[0x0][0x3a8] ;  /* 0x00007500ff0677ac */ /* 0x000e620008000800 */
[----:B------:R-:W2:Y:S01]  /*0040*/  S2R R3, SR_CTAID.X ;  /* 0x0000000000037919 */ /* 0x000ea20000002500 */
[----:B------:R-:W3:Y:S05]  /*0050*/  S2R R2, SR_CTAID.Z ;  /* 0x0000000000027919 */ /* 0x000eea0000002700 */
[----:B------:R-:W3:Y:S01]  /*0060*/  LDC R9, c[0x0][0x398] ;  /* 0x0000e600ff097b82 */ /* 0x000ee20000000800 */
[----:B------:R-:W1:Y:S01]  /*0070*/  S2R R4, SR_TID.X ;  /* 0x0000000000047919 */ /* 0x000e620000002100 */
[----:B0-----:R-:W-:-:S04]  /*0080*/  ISETP.GE.AND P0, PT, R0, R13, PT ;  /* 0x0000000d0000720c */ /* 0x001fc80003f06270 */
[----:B--2---:R-:W-:-:S04]  /*0090*/  ISETP.GE.OR P0, PT, R3, R12, P0 ;  /* 0x0000000c0300720c */ /* 0x004fc80000706670 */
[----:B---3--:R-:W-:-:S04]  /*00a0*/  ISETP.GE.OR P0, PT, R2, R9, P0 ;  /* 0x000000090200720c */ /* 0x008fc80000706670 */
[----:B-1----:R-:W-:-:S13]  /*00b0*/  ISETP.GE.OR P0, PT, R4, UR6, P0 ;  /* 0x0000000604007c0c */ /* 0x002fda0008706670 */
[----:B------:R-:W-:Y:S05]  /*00c0*/  @P0 EXIT ;  /* 0x000000000000094d */ /* 0x000fea0003800000 */
[----:B------:R-:W0:Y:S01]  /*00d0*/  LDC R5, c[0x0][0x39c] ;  /* 0x0000e700ff057b82 */ /* 0x000e220000000800 */
[----:B------:R-:W1:Y:S01]  /*00e0*/  LDCU.64 UR4, c[0x0][0x358] ;  /* 0x00006b00ff0477ac */ /* 0x000e620008000a00 */
[----:B------:R-:W-:Y:S02]  /*00f0*/  PRMT R18, RZ, 0x7610, R18 ;  /* 0x00007610ff127816 */ /* 0x000fe40000000012 */
[----:B0-----:R-:W-:-:S13]  /*0100*/  ISETP.GE.AND P0, PT, R5, 0x1, PT ;  /* 0x000000010500780c */ /* 0x001fda0003f06270 */
[----:B-1----:R-:W-:Y:S05]  /*0110*/  @!P0 BRA `(.L_x_24) ;  /* 0x0000000800288947 */ /* 0x002fea0003800000 */
[----:B------:R-:W-:Y:S01]  /*0120*/  ISETP.GE.U32.AND P0, PT, R5, 0x8, PT ;  /* 0x000000080500780c */ /* 0x000fe20003f06070 */
[----:B------:R-:W-:-:S04]  /*0130*/  IMAD R7, R3, R13, R0 ;  /* 0x0000000d03077224 */ /* 0x000fc800078e0200 */
[----:B------:R-:W-:Y:S02]  /*0140*/  IMAD R8, R7, R9, R2 ;  /* 0x0000000907087224 */ /* 0x000fe400078e0202 */
[----:B------:R-:W-:Y:S02]  /*0150*/  HFMA2 R7, -RZ, RZ, 0, 0 ;  /* 0x00000000ff077431 */ /* 0x000fe400000001ff */
[----:B------:R-:W-:-:S04]  /*0160*/  IMAD R8, R8, R5, RZ ;  /* 0x0000000508087224 */ /* 0x000fc800078e02ff */
[----:B------:R-:W-:Y:S05]  /*0170*/  @!P0 BRA `(.L_x_25) ;  /* 0x0000000400088947 */ /* 0x000fea0003800000 */
[C-C-:B------:R-:W-:Y:S01]  /*0180*/  IMAD R11, R12.reuse, 0x6, R3.reuse ;  /* 0x000000060c0b7824 */ /* 0x140fe200078e0203 */
[CC--:B------:R-:W-:Y:S01]  /*0190*/  LEA R25, R12.reuse, R3.reuse, 0x2 ;  /* 0x000000030c197211 */ /* 0x0c0fe200078e10ff */
[C-C-:B------:R-:W-:Y:S01]  /*01a0*/  IMAD R9, R12.reuse, 0x7, R3.reuse ;  /* 0x000000070c097824 */ /* 0x140fe200078e0203 */
[C---:B------:R-:W-:Y:S01]  /*01b0*/  LEA R29, R12.reuse, R3, 0x1 ;  /* 0x000000030c1d7211 */ /* 0x040fe200078e08ff */
[C-C-:B------:R-:W-:Y:S01]  /*01c0*/  IMAD R15, R12.reuse, 0x5, R3.reuse ;  /* 0x000000050c0f7824 */ /* 0x140fe200078e0203 */
[----:B------:R-:W-:Y:S01]  /*01d0*/  IADD3 R17, PT, PT, R3, R12, RZ ;  /* 0x0000000c03117210 */ /* 0x000fe20007ffe0ff */
[----:B------:R-:W-:Y:S01]  /*01e0*/  IMAD R27, R12, 0x3, R3 ;  /* 0x000000030c1b7824 */ /* 0x000fe200078e0203 */
[----:B------:R-:W-:Y:S01]  /*01f0*/  LOP3.LUT R7, R5, 0x7ffffff8, RZ, 0xc0, !PT ;  /* 0x7ffffff805077812 */ /* 0x000fe200078ec0ff */
[--C-:B------:R-:W-:Y:S01]  /*0200*/  IMAD R10, R11, UR6, R4.reuse ;  /* 0x000000060b0a7c24 */ /* 0x100fe2000f8e0204 */
[----:B------:R-:W-:Y:S01]  /*0210*/  MOV R6, R8 ;  /* 0x0000000800067202 */ /* 0x000fe20000000f00 */
[--C-:B------:R-:W-:Y:S01]  /*0220*/  IMAD R26, R3, UR6, R4.reuse ;  /* 0x00000006031a7c24 */ /* 0x100fe2000f8e0204 */
[----:B------:R-:W-:Y:S01]  /*0230*/  IADD3 R28, PT, PT, -R7, RZ, RZ ;  /* 0x000000ff071c7210 */ /* 0x000fe20007ffe1ff */
[----:B------:R-:W-:-:S02]  /*0240*/  IMAD R9, R9, UR6, R4 ;  /* 0x0000000609097c24 */ /* 0x000fc4000f8e0204 */
[--C-:B------:R-:W-:Y:S02]  /*0250*/  IMAD R11, R15, UR6, R4.reuse ;  /* 0x000000060f0b7c24 */ /* 0x100fe4000f8e0204 */
[--C-:B------:R-:W-:Y:S02]  /*0260*/  IMAD R25, R25, UR6, R4.reuse ;  /* 0x0000000619197c24 */ /* 0x100fe4000f8e0204 */
[--C-:B------:R-:W-:Y:S02]  /*0270*/  IMAD R27, R27, UR6, R4.reuse ;  /* 0x000000061b1b7c24 */ /* 0x100fe4000f8e0204 */
[--C-:B------:R-:W-:Y:S02]  /*0280*/  IMAD R29, R29, UR6, R4.reuse ;  /* 0x000000061d1d7c24 */ /* 0x100fe4000f8e0204 */
[----:B------:R-:W-:-:S07]  /*0290*/  IMAD R24, R17, UR6, R4 ;  /* 0x0000000611187c24 */ /* 0x000fce000f8e0204 */
.L_x_26:
[----:B------:R-:W0:Y:S08]  /*02a0*/  LDC.64 R14, c[0x0][0x390] ;  /* 0x0000e400ff0e7b82 */ /* 0x000e300000000a00 */
[----:B------:R-:W1:Y:S01]  /*02b0*/  LDC.64 R16, c[0x0][0x388] ;  /* 0x0000e200ff107b82 */ /* 0x000e620000000a00 */
[----:B0-----:R-:W-:-:S06]  /*02c0*/  IMAD.WIDE R22, R26, 0x2, R14 ;  /* 0x000000021a167825 */ /* 0x001fcc00078e020e */
[----:B------:R-:W2:Y:S01]  /*02d0*/  LDG.E.U16 R22, desc[UR4][R22.64] ;  /* 0x0000000416167981 */ /* 0x000ea2000c1e1500 */
[----:B-1----:R-:W-:-:S05]  /*02e0*/  IMAD.WIDE R16, R6, 0x2, R16 ;  /* 0x0000000206107825 */ /* 0x002fca00078e0210 */
[----:B------:R-:W2:Y:S04]  /*02f0*/  LDG.E.U16 R19, desc[UR4][R16.64] ;  /* 0x0000000410137981 */ /* 0x000ea8000c1e1500 */
[----:B------:R-:W3:Y:S01]  /*0300*/  LDG.E.U16 R21, desc[UR4][R16.64+0x2] ;  /* 0x0000020410157981 */ /* 0x000ee2000c1e1500 */
[----:B--2---:R-:W-:Y:S02]  /*0310*/  HFMA2 R20, R19.H0_H0, R22.H0_H0, R18.H0_H0 ;  /* 0x2000001613147231 */ /* 0x004fe40000040812 */
[----:B------:R-:W-:-:S06]  /*0320*/  IMAD.WIDE R18, R24, 0x2, R14 ;  /* 0x0000000218127825 */ /* 0x000fcc00078e020e */
[----:B------:R-:W3:Y:S02]  /*0330*/  LDG.E.U16 R18, desc[UR4][R18.64] ;  /* 0x0000000412127981 */ /* 0x000ee4000c1e1500 */
[----:B---3--:R-:W-:Y:S02]  /*0340*/  HFMA2 R19, R21.H0_H0, R18.H0_H0, R20.H0_H0 ;  /* 0x2000001215137231 */ /* 0x008fe40000040814 */
[--C-:B------:R-:W-:Y:S01]  /*0350*/  IMAD.WIDE R20, R29, 0x2, R14.reuse ;  /* 0x000000021d147825 */ /* 0x100fe200078e020e */
[----:B------:R-:W2:Y:S05]  /*0360*/  LDG.E.U16 R18, desc[UR4][R16.64+0x4] ;  /* 0x0000040410127981 */ /* 0x000eaa000c1e1500 */
[----:B------:R-:W2:Y:S01]  /*0370*/  LDG.E.U16 R20, desc[UR4][R20.64] ;  /* 0x0000000414147981 */ /* 0x000ea2000c1e1500 */
[----:B------:R-:W-:-:S06]  /*0380*/  IMAD.WIDE R22, R27, 0x2, R14 ;  /* 0x000000021b167825 */ /* 0x000fcc00078e020e */
[----:B------:R-:W3:Y:S01]  /*0390*/  LDG.E.U16 R22, desc[UR4][R22.64] ;  /* 0x0000000416167981 */ /* 0x000ee2000c1e1500 */
[----:B--2---:R-:W-:-:S03]  /*03a0*/  HFMA2 R19, R18.H0_H0, R20.H0_H0, R19.H0_H0 ;  /* 0x2000001412137231 */ /* 0x004fc60000040813 */
[----:B------:R-:W3:Y:S02]  /*03b0*/  LDG.E.U16 R18, desc[UR4][R16.64+0x6] ;  /* 0x0000060410127981 */ /* 0x000ee4000c1e1500 */
[----:B---3--:R-:W-:Y:S02]  /*03c0*/  HFMA2 R21, R18.H0_H0, R22.H0_H0, R19.H0_H0 ;  /* 0x2000001612157231 */ /* 0x008fe40000040813 */
[----:B------:R-:W-:-:S06]  /*03d0*/  IMAD.WIDE R18, R25, 0x2, R14 ;  /* 0x0000000219127825 */ /* 0x000fcc00078e020e */
[----:B------:R-:W2:Y:S04]  /*03e0*/  LDG.E.U16 R19, desc[UR4][R18.64] ;  /* 0x0000000412137981 */ /* 0x000ea8000c1e1500 */
[----:B------:R-:W2:Y:S02]  /*03f0*/  LDG.E.U16 R18, desc[UR4][R16.64+0x8] ;  /* 0x0000080410127981 */ /* 0x000ea4000c1e1500 */
[----:B--2---:R-:W-:Y:S02]  /*0400*/  HFMA2 R19, R18.H0_H0, R19.H0_H0, R21.H0_H0 ;  /* 0x2000001312137231 */ /* 0x004fe40000040815 */
[--C-:B------:R-:W-:Y:S01]  /*0410*/  IMAD.WIDE R20, R11, 0x2, R14.reuse ;  /* 0x000000020b147825 */ /* 0x100fe200078e020e */
[----:B------:R-:W2:Y:S05]  /*0420*/  LDG.E.U16 R18, desc[UR4][R16.64+0xa] ;  /* 0x00000a0410127981 */ /* 0x000eaa000c1e1500 */
[----:B------:R-:W2:Y:S01]  /*0430*/  LDG.E.U16 R20, desc[UR4][R20.64] ;  /* 0x0000000414147981 */ /* 0x000ea2000c1e1500 */
[----:B------:R-:W-:-:S04]  /*0440*/  IMAD.WIDE R22, R10, 0x2, R14 ;  /* 0x000000020a167825 */ /* 0x000fc800078e020e */
[----:B------:R-:W-:Y:S02]  /*0450*/  IMAD.WIDE R14, R9, 0x2, R14 ;  /* 0x00000002090e7825 */ /* 0x000fe400078e020e */
[----:B------:R-:W3:Y:S04]  /*0460*/  LDG.E.U16 R22, desc[UR4][R22.64] ;  /* 0x0000000416167981 */ /* 0x000ee8000c1e1500 */
[----:B------:R-:W4:Y:S04]  /*0470*/  LDG.E.U16 R14, desc[UR4][R14.64] ;  /* 0x000000040e0e7981 */ /* 0x000f28000c1e1500 */
[----:B------:R-:W4:Y:S01]  /*0480*/  LDG.E.U16 R15, desc[UR4][R16.64+0xe] ;  /* 0x00000e04100f7981 */ /* 0x000f22000c1e1500 */
[----:B--2---:R-:W-:-:S03]  /*0490*/  HFMA2 R19, R18.H0_H0, R20.H0_H0, R19.H0_H0 ;  /* 0x2000001412137231 */ /* 0x004fc60000040813 */
[----:B------:R-:W3:Y:S01]  /*04a0*/  LDG.E.U16 R18, desc[UR4][R16.64+0xc] ;  /* 0x00000c0410127981 */ /* 0x000ee2000c1e1500 */
[----:B------:R-:W-:-:S04]  /*04b0*/  IADD3 R28, PT, PT, R28, 0x8, RZ ;  /* 0x000000081c1c7810 */ /* 0x000fc80007ffe0ff */
[----:B------:R-:W-:Y:S01]  /*04c0*/  ISETP.NE.AND P0, PT, R28, RZ, PT ;  /* 0x000000ff1c00720c */ /* 0x000fe20003f05270 */
[----:B------:R-:W-:Y:S01]  /*04d0*/  IMAD R20, R12, UR6, RZ ;  /* 0x000000060c147c24 */ /* 0x000fe2000f8e02ff */
[----:B------:R-:W-:-:S04]  /*04e0*/  IADD3 R6, PT, PT, R6, 0x8, RZ ;  /* 0x0000000806067810 */ /* 0x000fc80007ffe0ff */
[C---:B------:R-:W-:Y:S02]  /*04f0*/  LEA R26, R20.reuse, R26, 0x3 ;  /* 0x0000001a141a7211 */ /* 0x040fe400078e18ff */
[C---:B------:R-:W-:Y:S02]  /*0500*/  LEA R9, R20.reuse, R9, 0x3 ;  /* 0x0000000914097211 */ /* 0x040fe400078e18ff */
[C---:B------:R-:W-:Y:S02]  /*0510*/  LEA R10, R20.reuse, R10, 0x3 ;  /* 0x0000000a140a7211 */ /* 0x040fe400078e18ff */
[C---:B------:R-:W-:Y:S02]  /*0520*/  LEA R11, R20.reuse, R11, 0x3 ;  /* 0x0000000b140b7211 */ /* 0x040fe400078e18ff */
[C---:B------:R-:W-:Y:S02]  /*0530*/  LEA R25, R20.reuse, R25, 0x3 ;  /* 0x0000001914197211 */ /* 0x040fe400078e18ff */
[----:B------:R-:W-:-:S02]  /*0540*/  LEA R27, R20, R27, 0x3 ;  /* 0x0000001b141b7211 */ /* 0x000fc400078e18ff */
[C---:B------:R-:W-:Y:S02]  /*0550*/  LEA R29, R20.reuse, R29, 0x3 ;  /* 0x0000001d141d7211 */ /* 0x040fe400078e18ff */
[----:B------:R-:W-:Y:S01]  /*0560*/  LEA R24, R20, R24, 0x3 ;  /* 0x0000001814187211 */ /* 0x000fe200078e18ff */
[----:B---3--:R-:W-:-:S04]  /*0570*/  HFMA2 R18, R18.H0_H0, R22.H0_H0, R19.H0_H0 ;  /* 0x2000001612127231 */ /* 0x008fc80000040813 */
[----:B----4-:R-:W-:Y:S01]  /*0580*/  HFMA2 R18, R15.H0_H0, R14.H0_H0, R18.H0_H0 ;  /* 0x2000000e0f127231 */ /* 0x010fe20000040812 */
[----:B------:R-:W-:Y:S06]  /*0590*/  @P0 BRA `(.L_x_26) ;  /* 0xfffffffc00400947 */ /* 0x000fec000383ffff */
.L_x_25:
[----:B------:R-:W-:-:S13]  /*05a0*/  LOP3.LUT P0, R6, R5, 0x7, RZ, 0xc0, !PT ;  /* 0x0000000705067812 */ /* 0x000fda000780c0ff */
[----:B------:R-:W-:Y:S05]  /*05b0*/  @!P0 BRA `(.L_x_24) ;  /* 0x0000000400008947 */ /* 0x000fea0003800000 */
[----:B------:R-:W-:Y:S02]  /*05c0*/  ISETP.GE.U32.AND P0, PT, R6, 0x4, PT ;  /* 0x000000040600780c */ /* 0x000fe40003f06070 */
[----:B------:R-:W-:-:S04]  /*05d0*/  LOP3.LUT R19, R5, 0x3, RZ, 0xc0, !PT ;  /* 0x0000000305137812 */ /* 0x000fc800078ec0ff */
[----:B------:R-:W-:-:S07]  /*05e0*/  ISETP.NE.AND P1, PT, R19, RZ, PT ;  /* 0x000000ff1300720c */ /* 0x000fce0003f25270 */
[----:B------:R-:W-:Y:S06]  /*05f0*/  @!P0 BRA `(.L_x_27) ;  /* 0x0000000000748947 */ /* 0x000fec0003800000 */
[----:B------:R-:W0:Y:S01]  /*0600*/  LDC.64 R10, c[0x0][0x390] ;  /* 0x0000e400ff0a7b82 */ /* 0x000e220000000a00 */
[----:B------:R-:W-:Y:S01]  /*0610*/  IMAD R17, R7, R12, R3 ;  /* 0x0000000c07117224 */ /* 0x000fe200078e0203 */
[----:B------:R-:W-:-:S03]  /*0620*/  IADD3 R9, PT, PT, R8, R7, RZ ;  /* 0x0000000708097210 */ /* 0x000fc60007ffe0ff */
[C-C-:B------:R-:W-:Y:S01]  /*0630*/  IMAD R23, R17.reuse, UR6, R4.reuse ;  /* 0x0000000611177c24 */ /* 0x140fe2000f8e0204 */
[-C--:B------:R-:W-:Y:S02]  /*0640*/  IADD3 R21, PT, PT, R17, R12.reuse, RZ ;  /* 0x0000000c11157210 */ /* 0x080fe40007ffe0ff */
[----:B------:R-:W1:Y:S02]  /*0650*/  LDC.64 R14, c[0x0][0x388] ;  /* 0x0000e200ff0e7b82 */ /* 0x000e640000000a00 */
[C---:B------:R-:W-:Y:S01]  /*0660*/  IADD3 R25, PT, PT, R21.reuse, R12, RZ ;  /* 0x0000000c15197210 */ /* 0x040fe20007ffe0ff */
[----:B------:R-:W-:-:S04]  /*0670*/  IMAD R17, R21, UR6, R4 ;  /* 0x0000000615117c24 */ /* 0x000fc8000f8e0204 */
[----:B------:R-:W-:Y:S02]  /*0680*/  IMAD R21, R25, UR6, R4 ;  /* 0x0000000619157c24 */ /* 0x000fe4000f8e0204 */
[----:B0-----:R-:W-:-:S04]  /*0690*/  IMAD.WIDE R22, R23, 0x2, R10 ;  /* 0x0000000217167825 */ /* 0x001fc800078e020a */
[----:B------:R-:W-:Y:S02]  /*06a0*/  IMAD.WIDE R16, R17, 0x2, R10 ;  /* 0x0000000211107825 */ /* 0x000fe400078e020a */
[----:B------:R-:W2:Y:S02]  /*06b0*/  LDG.E.U16 R23, desc[UR4][R22.64] ;  /* 0x0000000416177981 */ /* 0x000ea4000c1e1500 */
[----:B-1----:R-:W-:Y:S01]  /*06c0*/  IMAD.WIDE R14, R9, 0x2, R14 ;  /* 0x00000002090e7825 */ /* 0x002fe200078e020e */
[----:B------:R-:W-:Y:S01]  /*06d0*/  IADD3 R9, PT, PT, R25, R12, RZ ;  /* 0x0000000c19097210 */ /* 0x000fe20007ffe0ff */
[----:B------:R-:W3:Y:S02]  /*06e0*/  LDG.E.U16 R16, desc[UR4][R16.64] ;  /* 0x0000000410107981 */ /* 0x000ee4000c1e1500 */
[----:B------:R-:W-:Y:S02]  /*06f0*/  IMAD.WIDE R20, R21, 0x2, R10 ;  /* 0x0000000215147825 */ /* 0x000fe400078e020a */
[----:B------:R-:W2:Y:S02]  /*0700*/  LDG.E.U16 R6, desc[UR4][R14.64] ;  /* 0x000000040e067981 */ /* 0x000ea4000c1e1500 */
[----:B------:R-:W-:-:S02]  /*0710*/  IMAD R25, R9, UR6, R4 ;  /* 0x0000000609197c24 */ /* 0x000fc4000f8e0204 */
[----:B------:R-:W3:Y:S02]  /*0720*/  LDG.E.U16 R9, desc[UR4][R14.64+0x2] ;  /* 0x000002040e097981 */ /* 0x000ee4000c1e1500 */
[----:B------:R-:W-:Y:S02]  /*0730*/  IMAD.WIDE R10, R25, 0x2, R10 ;  /* 0x00000002190a7825 */ /* 0x000fe400078e020a */
[----:B------:R-:W4:Y:S04]  /*0740*/  LDG.E.U16 R20, desc[UR4][R20.64] ;  /* 0x0000000414147981 */ /* 0x000f28000c1e1500 */
[----:B------:R-:W4:Y:S04]  /*0750*/  LDG.E.U16 R25, desc[UR4][R14.64+0x4] ;  /* 0x000004040e197981 */ /* 0x000f28000c1e1500 */
[----:B------:R-:W5:Y:S04]  /*0760*/  LDG.E.U16 R10, desc[UR4][R10.64] ;  /* 0x000000040a0a7981 */ /* 0x000f68000c1e1500 */
[----:B------:R-:W5:Y:S01]  /*0770*/  LDG.E.U16 R27, desc[UR4][R14.64+0x6] ;  /* 0x000006040e1b7981 */ /* 0x000f62000c1e1500 */
[----:B------:R-:W-:Y:S01]  /*0780*/  IADD3 R7, PT, PT, R7, 0x4, RZ ;  /* 0x0000000407077810 */ /* 0x000fe20007ffe0ff */
[----:B--2---:R-:W-:-:S04]  /*0790*/  HFMA2 R6, R6.H0_H0, R23.H0_H0, R18.H0_H0 ;  /* 0x2000001706067231 */ /* 0x004fc80000040812 */
[----:B---3--:R-:W-:-:S04]  /*07a0*/  HFMA2 R6, R9.H0_H0, R16.H0_H0, R6.H0_H0 ;  /* 0x2000001009067231 */ /* 0x008fc80000040806 */
[----:B----4-:R-:W-:-:S04]  /*07b0*/  HFMA2 R6, R25.H0_H0, R20.H0_H0, R6.H0_H0 ;  /* 0x2000001419067231 */ /* 0x010fc80000040806 */
[----:B-----5:R-:W-:-:S07]  /*07c0*/  HFMA2 R18, R27.H0_H0, R10.H0_H0, R6.H0_H0 ;  /* 0x2000000a1b127231 */ /* 0x020fce0000040806 */
.L_x_27:
[----:B------:R-:W-:Y:S05]  /*07d0*/  @!P1 BRA `(.L_x_24) ;  /* 0x0000000000789947 */ /* 0x000fea0003800000 */
[----:B------:R-:W-:Y:S02]  /*07e0*/  ISETP.NE.AND P0, PT, R19, 0x1, PT ;  /* 0x000000011300780c */ /* 0x000fe40003f05270 */
[----:B------:R-:W-:-:S04]  /*07f0*/  LOP3.LUT R5, R5, 0x1, RZ, 0xc0, !PT ;  /* 0x0000000105057812 */ /* 0x000fc800078ec0ff */
[----:B------:R-:W-:-:S07]  /*0800*/  ISETP.NE.U32.AND P1, PT, R5, 0x1, PT ;  /* 0x000000010500780c */ /* 0x000fce0003f25070 */
[----:B------:R-:W0:Y:S01]  /*0810*/  @P0 LDC.64 R20, c[0x0][0x388] ;  /* 0x0000e200ff140b82 */ /* 0x000e220000000a00 */
[CC--:B------:R-:W-:Y:S01]  /*0820*/  @P0 IMAD R9, R7.reuse, R12.reuse, R3 ;  /* 0x0000000c07090224 */ /* 0x0c0fe200078e0203 */
[----:B------:R-:W-:Y:S02]  /*0830*/  @P0 IADD3 R5, PT, PT, R8, R7, RZ ;  /* 0x0000000708050210 */ /* 0x000fe40007ffe0ff */
[----:B------:R-:W-:Y:S01]  /*0840*/  @P0 IADD3 R7, PT, PT, R7, 0x2, RZ ;  /* 0x0000000207070810 */ /* 0x000fe20007ffe0ff */
[C-C-:B------:R-:W-:Y:S01]  /*0850*/  @P0 IMAD R17, R9.reuse, UR6, R4.reuse ;  /* 0x0000000609110c24 */ /* 0x140fe2000f8e0204 */
[----:B------:R-:W-:Y:S02]  /*0860*/  @P0 IADD3 R19, PT, PT, R9, R12, RZ ;  /* 0x0000000c09130210 */ /* 0x000fe40007ffe0ff */
[----:B------:R-:W1:Y:S03]  /*0870*/  @P0 LDC.64 R22, c[0x0][0x390] ;  /* 0x0000e400ff160b82 */ /* 0x000e660000000a00 */
[----:B------:R-:W-:-:S05]  /*0880*/  @P0 IMAD R19, R19, UR6, R4 ;  /* 0x0000000613130c24 */ /* 0x000fca000f8e0204 */
[----:B------:R-:W2:Y:S08]  /*0890*/  @!P1 LDC.64 R10, c[0x0][0x388] ;  /* 0x0000e200ff0a9b82 */ /* 0x000eb00000000a00 */
[----:B------:R-:W3:Y:S01]  /*08a0*/  @!P1 LDC.64 R14, c[0x0][0x390] ;  /* 0x0000e400ff0e9b82 */ /* 0x000ee20000000a00 */
[----:B0-----:R-:W-:-:S04]  /*08b0*/  @P0 IMAD.WIDE R20, R5, 0x2, R20 ;  /* 0x0000000205140825 */ /* 0x001fc800078e0214 */
[----:B------:R-:W-:Y:S01]  /*08c0*/  @!P1 IMAD R5, R7, R12, R3 ;  /* 0x0000000c07059224 */ /* 0x000fe200078e0203 */
[----:B------:R-:W-:Y:S01]  /*08d0*/  @!P1 IADD3 R7, PT, PT, R8, R7, RZ ;  /* 0x0000000708079210 */ /* 0x000fe20007ffe0ff */
[----:B------:R-:W4:Y:S01]  /*08e0*/  @P0 LDG.E.U16 R9, desc[UR4][R20.64] ;  /* 0x0000000414090981 */ /* 0x000f22000c1e1500 */
[----:B-1----:R-:W-:-:S03]  /*08f0*/  @P0 IMAD.WIDE R16, R17, 0x2, R22 ;  /* 0x0000000211100825 */ /* 0x002fc600078e0216 */
[----:B------:R-:W5:Y:S01]  /*0900*/  @P0 LDG.E.U16 R6, desc[UR4][R20.64+0x2] ;  /* 0x0000020414060981 */ /* 0x000f62000c1e1500 */
[----:B------:R-:W-:-:S03]  /*0910*/  @P0 IMAD.WIDE R22, R19, 0x2, R22 ;  /* 0x0000000213160825 */ /* 0x000fc600078e0216 */
[----:B------:R-:W4:Y:S01]  /*0920*/  @P0 LDG.E.U16 R16, desc[UR4][R16.64] ;  /* 0x0000000410100981 */ /* 0x000f22000c1e1500 */
[----:B------:R-:W-:Y:S02]  /*0930*/  @!P1 IMAD R5, R5, UR6, R4 ;  /* 0x0000000605059c24 */ /* 0x000fe4000f8e0204 */
[----:B--2---:R-:W-:Y:S01]  /*0940*/  @!P1 IMAD.WIDE R10, R7, 0x2, R10 ;  /* 0x00000002070a9825 */ /* 0x004fe200078e020a */
[----:B------:R-:W5:Y:S03]  /*0950*/  @P0 LDG.E.U16 R22, desc[UR4][R22.64] ;  /* 0x0000000416160981 */ /* 0x000f66000c1e1500 */
[----:B---3--:R-:W-:Y:S02]  /*0960*/  @!P1 IMAD.WIDE R14, R5, 0x2, R14 ;  /* 0x00000002050e9825 */ /* 0x008fe400078e020e */
[----:B------:R-:W2:Y:S04]  /*0970*/  @!P1 LDG.E.U16 R11, desc[UR4][R10.64] ;  /* 0x000000040a0b9981 */ /* 0x000ea8000c1e1500 */
[----:B------:R-:W2:Y:S01]  /*0980*/  @!P1 LDG.E.U16 R14, desc[UR4][R14.64] ;  /* 0x000000040e0e9981 */ /* 0x000ea2000c1e1500 */
[----:B----4-:R-:W-:-:S04]  /*0990*/  @P0 HFMA2 R9, R9.H0_H0, R16.H0_H0, R18.H0_H0 ;  /* 0x2000001009090231 */ /* 0x010fc80000040812 */
[----:B-----5:R-:W-:-:S04]  /*09a0*/  @P0 HFMA2 R18, R6.H0_H0, R22.H0_H0, R9.H0_H0 ;  /* 0x2000001606120231 */ /* 0x020fc80000040809 */
[----:B--2---:R-:W-:-:S07]  /*09b0*/  @!P1 HFMA2 R18, R11.H0_H0, R14.H0_H0, R18.H0_H0 ;  /* 0x2000000e0b129231 */ /* 0x004fce0000040812 */
.L_x_24:
[----:B------:R-:W0:Y:S01]  /*09c0*/  LDC.64 R6, c[0x0][0x380] ;  /* 0x0000e000ff067b82 */ /* 0x000e220000000a00 */
[----:B------:R-:W-:-:S04]  /*09d0*/  IMAD R2, R2, R12, R3 ;  /* 0x0000000c02027224 */ /* 0x000fc800078e0203 */
[----:B------:R-:W-:-:S04]  /*09e0*/  IMAD R13, R2, R13, R0 ;  /* 0x0000000d020d7224 */ /* 0x000fc800078e0200 */
[----:B------:R-:W-:-:S04]  /*09f0*/  IMAD R3, R13, UR6, R4 ;  /* 0x000000060d037c24 */ /* 0x000fc8000f8e0204 */
[----:B0-----:R-:W-:-:S05]  /*0a00*/  IMAD.WIDE.U32 R2, R3, 0x2, R6 ;  /* 0x0000000203027825 */ /* 0x001fca00078e0006 */
[----:B------:R-:W-:Y:S01]  /*0a10*/  STG.E.U16 desc[UR4][R2.64], R18 ;  /* 0x0000001202007986 */ /* 0x000fe2000c101504 */
[----:B------:R-:W-:Y:S05]  /*0a20*/  EXIT ;  /* 0x000000000000794d */ /* 0x000fea0003800000 */
.L_x_28:
        /* <DEDUP_REMOVED lines=13> */
.L_x_52:


//--------------------- .text.attention_scores_f16 --------------------------
	.section	.text.attention_scores_f16,"ax",@progbits
	.align	128
        .global         attention_scores_f16
        .type           attention_scores_f16,@function
        .size           attention_scores_f16,(.L_x_53 - attention_scores_f16)
        .other          attention_scores_f16,@"STO_CUDA_ENTRY STV_DEFAULT"
attention_scores_f16:
.text.attention_scores_f16:
        /* <DEDUP_REMOVED lines=14> */
[----:B------:R-:W-:Y:S01]  /*00e0*/  PRMT R15, RZ, 0x7610, R15 ;  /* 0x00007610ff0f7816 */ /* 0x000fe2000000000f */
[----:B------:R-:W1:Y:S01]  /*00f0*/  LDCU.64 UR10, c[0x0][0x358] ;  /* 0x00006b00ff0a77ac */ /* 0x000e620008000a00 */
[----:B0-----:R-:W-:-:S09]  /*0100*/  UISETP.GE.AND UP0, UPT, UR5, 0x1, UPT ;  /* 0x000000010500788c */ /* 0x001fd2000bf06270 */
[----:B-1----:R-:W-:Y:S05]  /*0110*/  BRA.U !UP0, `(.L_x_29) ;  /* 0x00000009084c7547 */ /* 0x002fea000b800000 */
[----:B------:R-:W-:Y:S01]  /*0120*/  UISETP.GE.U32.AND UP1, UPT, UR5, 0x10, UPT ;  /* 0x000000100500788c */ /* 0x000fe2000bf26070 */
[-C--:B------:R-:W-:Y:S01]  /*0130*/  IMAD R4, R8, R3.reuse, UR8 ;  /* 0x0000000808047e24 */ /* 0x080fe2000f8e0203 */
[----:B------:R-:W-:Y:S01]  /*0140*/  ULOP3.LUT UR6, UR5, 0xf, URZ, 0xc0, !UPT ;  /* 0x0000000f05067892 */ /* 0x000fe2000f8ec0ff */
[----:B------:R-:W-:Y:S01]  /*0150*/  IMAD R10, R11, R3, UR8 ;  /* 0x000000080b0a7e24 */ /* 0x000fe2000f8e0203 */
[----:B------:R-:W-:Y:S01]  /*0160*/  UMOV UR4, URZ ;  /* 0x000000ff00047c82 */ /* 0x000fe20008000000 */
[----:B------:R-:W-:Y:S01]  /*0170*/  IMAD R3, R4, R9, R0 ;  /* 0x0000000904037224 */ /* 0x000fe200078e0200 */
[----:B------:R-:W-:Y:S01]  /*0180*/  UISETP.NE.AND UP0, UPT, UR6, URZ, UPT ;  /* 0x000000ff0600728c */ /* 0x000fe2000bf05270 */
[----:B------:R-:W-:Y:S02]  /*0190*/  IMAD R10, R10, UR5, RZ ;  /* 0x000000050a0a7c24 */ /* 0x000fe4000f8e02ff */
[----:B------:R-:W-:Y:S01]  /*01a0*/  IMAD R3, R3, UR5, RZ ;  /* 0x0000000503037c24 */ /* 0x000fe2000f8e02ff */
[----:B------:R-:W-:Y:S07]  /*01b0*/  BRA.U !UP1, `(.L_x_30) ;  /* 0x0000000109f47547 */ /* 0x000fee000b800000 */
[----:B------:R-:W-:Y:S01]  /*01c0*/  ULOP3.LUT UR4, UR5, 0x7ffffff0, URZ, 0xc0, !UPT ;  /* 0x7ffffff005047892 */ /* 0x000fe2000f8ec0ff */
[----:B------:R-:W-:Y:S02]  /*01d0*/  MOV R12, R10 ;  /* 0x0000000a000c7202 */ /* 0x000fe40000000f00 */
[----:B------:R-:W-:Y:S01]  /*01e0*/  MOV R14, R3 ;  /* 0x00000003000e7202 */ /* 0x000fe20000000f00 */
[----:B------:R-:W-:-:S12]  /*01f0*/  UIADD3 UR7, UPT, UPT, -UR4, URZ, URZ ;  /* 0x000000ff04077290 */ /* 0x000fd8000fffe1ff */
.L_x_31:
[----:B------:R-:W0:Y:S08]  /*0200*/  LDC.64 R6, c[0x0][0x388] ;  /* 0x0000e200ff067b82 */ /* 0x000e300000000a00 */
[----:B------:R-:W1:Y:S01]  /*0210*/  LDC.64 R4, c[0x0][0x390] ;  /* 0x0000e400ff047b82 */ /* 0x000e620000000a00 */
[----:B0-----:R-:W-:-:S05]  /*0220*/  IMAD.WIDE R6, R14, 0x2, R6 ;  /* 0x000000020e067825 */ /* 0x001fca00078e0206 */
[----:B------:R-:W2:Y:S01]  /*0230*/  LDG.E.U16 R20, desc[UR10][R6.64] ;  /* 0x0000000a06147981 */ /* 0x000ea2000c1e1500 */
[----:B-1----:R-:W-:-:S03]  /*0240*/  IMAD.WIDE R4, R12, 0x2, R4 ;  /* 0x000000020c047825 */ /* 0x002fc600078e0204 */
[----:B------:R-:W3:Y:S04]  /*0250*/  LDG.E.U16 R26, desc[UR10][R6.64+0x2] ;  /* 0x0000020a061a7981 */ /* 0x000ee8000c1e1500 */
[----:B------:R-:W2:Y:S04]  /*0260*/  LDG.E.U16 R19, desc[UR10][R4.64] ;  /* 0x0000000a04137981 */ /* 0x000ea8000c1e1500 */
[----:B------:R-:W3:Y:S04]  /*0270*/  LDG.E.U16 R27, desc[UR10][R4.64+0x2] ;  /* 0x0000020a041b7981 */ /* 0x000ee8000c1e1500 */
[----:B------:R-:W4:Y:S04]  /*0280*/  LDG.E.U16 R25, desc[UR10][R6.64+0x4] ;  /* 0x0000040a06197981 */ /* 0x000f28000c1e1500 */
[----:B------:R-:W4:Y:S04]  /*0290*/  LDG.E.U16 R16, desc[UR10][R4.64+0x4] ;  /* 0x0000040a04107981 */ /* 0x000f28000c1e1500 */
[----:B------:R-:W5:Y:S04]  /*02a0*/  LDG.E.U16 R17, desc[UR10][R6.64+0x6] ;  /* 0x0000060a06117981 */ /* 0x000f68000c1e1500 */
[----:B------:R-:W5:Y:S04]  /*02b0*/  LDG.E.U16 R18, desc[UR10][R4.64+0x6] ;  /* 0x0000060a04127981 */ /* 0x000f68000c1e1500 */
[----:B------:R-:W5:Y:S04]  /*02c0*/  LDG.E.U16 R23, desc[UR10][R6.64+0x8] ;  /* 0x0000080a06177981 */ /* 0x000f68000c1e1500 */
[----:B------:R-:W5:Y:S04]  /*02d0*/  LDG.E.U16 R24, desc[UR10][R4.64+0x8] ;  /* 0x0000080a04187981 */ /* 0x000f68000c1e1500 */
[----:B------:R-:W5:Y:S04]  /*02e0*/  LDG.E.U16 R21, desc[UR10][R6.64+0xa] ;  /* 0x00000a0a06157981 */ /* 0x000f68000c1e1500 */
[----:B------:R-:W5:Y:S04]  /*02f0*/  LDG.E.U16 R22, desc[UR10][R4.64+0xa] ;  /* 0x00000a0a04167981 */ /* 0x000f68000c1e1500 */
[----:B------:R-:W5:Y:S01]  /*0300*/  LDG.E.U16 R28, desc[UR10][R4.64+0x1e] ;  /* 0x00001e0a041c7981 */ /* 0x000f62000c1e1500 */
[----:B--2---:R-:W-:-:S03]  /*0310*/  HFMA2 R19, R20.H0_H0, R19.H0_H0, R15.H0_H0 ;  /* 0x2000001314137231 */ /* 0x004fc6000004080f */
[----:B------:R-:W2:Y:S01]  /*0320*/  LDG.E.U16 R20, desc[UR10][R4.64+0xc] ;  /* 0x00000c0a04147981 */ /* 0x000ea2000c1e1500 */
[----:B---3--:R-:W-:-:S03]  /*0330*/  HFMA2 R26, R26.H0_H0, R27.H0_H0, R19.H0_H0 ;  /* 0x2000001b1a1a7231 */ /* 0x008fc60000040813 */
[----:B------:R-:W2:Y:S04]  /*0340*/  LDG.E.U16 R19, desc[UR10][R6.64+0xc] ;  /* 0x00000c0a06137981 */ /* 0x000ea8000c1e1500 */
[----:B------:R-:W3:Y:S01]  /*0350*/  LDG.E.U16 R15, desc[UR10][R6.64+0xe] ;  /* 0x00000e0a060f7981 */ /* 0x000ee2000c1e1500 */
[----:B----4-:R-:W-:-:S03]  /*0360*/  HFMA2 R25, R25.H0_H0, R16.H0_H0, R26.H0_H0 ;  /* 0x2000001019197231 */ /* 0x010fc6000004081a */
[----:B------:R-:W3:Y:S01]  /*0370*/  LDG.E.U16 R16, desc[UR10][R4.64+0xe] ;  /* 0x00000e0a04107981 */ /* 0x000ee2000c1e1500 */
[----:B-----5:R-:W-:-:S03]  /*0380*/  HFMA2 R25, R17.H0_H0, R18.H0_H0, R25.H0_H0 ;  /* 0x2000001211197231 */ /* 0x020fc60000040819 */
[----:B------:R-:W4:Y:S04]  /*0390*/  LDG.E.U16 R17, desc[UR10][R6.64+0x10] ;  /* 0x0000100a06117981 */ /* 0x000f28000c1e1500 */
[----:B------:R-:W4:Y:S01]  /*03a0*/  LDG.E.U16 R18, desc[UR10][R4.64+0x10] ;  /* 0x0000100a04127981 */ /* 0x000f22000c1e1500 */
[----:B------:R-:W-:-:S03]  /*03b0*/  HFMA2 R25, R23.H0_H0, R24.H0_H0, R25.H0_H0 ;  /* 0x2000001817197231 */ /* 0x000fc60000040819 */
[----:B------:R-:W5:Y:S04]  /*03c0*/  LDG.E.U16 R24, desc[UR10][R6.64+0x12] ;  /* 0x0000120a06187981 */ /* 0x000f68000c1e1500 */
[----:B------:R-:W5:Y:S01]  /*03d0*/  LDG.E.U16 R23, desc[UR10][R4.64+0x12] ;  /* 0x0000120a04177981 */ /* 0x000f62000c1e1500 */
[----:B------:R-:W-:-:S03]  /*03e0*/  HFMA2 R25, R21.H0_H0, R22.H0_H0, R25.H0_H0 ;  /* 0x2000001615197231 */ /* 0x000fc60000040819 */
[----:B------:R-:W5:Y:S04]  /*03f0*/  LDG.E.U16 R21, desc[UR10][R6.64+0x14] ;  /* 0x0000140a06157981 */ /* 0x000f68000c1e1500 */
[----:B------:R-:W5:Y:S01]  /*0400*/  LDG.E.U16 R22, desc[UR10][R4.64+0x14] ;  /* 0x0000140a04167981 */ /* 0x000f62000c1e1500 */
[----:B--2---:R-:W-:-:S03]  /*0410*/  HFMA2 R25, R19.H0_H0, R20.H0_H0, R25.H0_H0 ;  /* 0x2000001413197231 */ /* 0x004fc60000040819 */
[----:B------:R-:W2:Y:S04]  /*0420*/  LDG.E.U16 R19, desc[UR10][R6.64+0x16] ;  /* 0x0000160a06137981 */ /* 0x000ea8000c1e1500 */
[----:B------:R-:W2:Y:S01]  /*0430*/  LDG.E.U16 R20, desc[UR10][R4.64+0x16] ;  /* 0x0000160a04147981 */ /* 0x000ea2000c1e1500 */
[----:B---3--:R-:W-:-:S03]  /*0440*/  HFMA2 R25, R15.H0_H0, R16.H0_H0, R25.H0_H0 ;  /* 0x200000100f197231 */ /* 0x008fc60000040819 */
[----:B------:R-:W3:Y:S04]  /*0450*/  LDG.E.U16 R15, desc[UR10][R6.64+0x18] ;  /* 0x0000180a060f7981 */ /* 0x000ee8000c1e1500 */
[----:B------:R-:W3:Y:S01]  /*0460*/  LDG.E.U16 R16, desc[UR10][R4.64+0x18] ;  /* 0x0000180a04107981 */ /* 0x000ee2000c1e1500 */
[----:B----4-:R-:W-:-:S03]  /*0470*/  HFMA2 R25, R17.H0_H0, R18.H0_H0, R25.H0_H0 ;  /* 0x2000001211197231 */ /* 0x010fc60000040819 */
[----:B------:R-:W4:Y:S04]  /*0480*/  LDG.E.U16 R17, desc[UR10][R6.64+0x1a] ;  /* 0x00001a0a06117981 */ /* 0x000f28000c1e1500 */
[----:B------:R-:W4:Y:S01]  /*0490*/  LDG.E.U16 R18, desc[UR10][R4.64+0x1a] ;  /* 0x00001a0a04127981 */ /* 0x000f22000c1e1500 */
[----:B-----5:R-:W-:-:S03]  /*04a0*/  HFMA2 R26, R24.H0_H0, R23.H0_H0, R25.H0_H0 ;  /* 0x20000017181a7231 */ /* 0x020fc60000040819 */
[----:B------:R-:W5:Y:S04]  /*04b0*/  LDG.E.U16 R23, desc[UR10][R6.64+0x1c] ;  /* 0x00001c0a06177981 */ /* 0x000f68000c1e1500 */
[----:B------:R-:W5:Y:S04]  /*04c0*/  LDG.E.U16 R24, desc[UR10][R4.64+0x1c] ;  /* 0x00001c0a04187981 */ /* 0x000f68000c1e1500 */
[----:B------:R-:W5:Y:S01]  /*04d0*/  LDG.E.U16 R25, desc[UR10][R6.64+0x1e] ;  /* 0x00001e0a06197981 */ /* 0x000f62000c1e1500 */
[----:B------:R-:W-:Y:S01]  /*04e0*/  HFMA2 R21, R21.H0_H0, R22.H0_H0, R26.H0_H0 ;  /* 0x2000001615157231 */ /* 0x000fe2000004081a */
[----:B------:R-:W-:-:S04]  /*04f0*/  UIADD3 UR7, UPT, UPT, UR7, 0x10, URZ ;  /* 0x0000001007077890 */ /* 0x000fc8000fffe0ff */
[----:B------:R-:W-:Y:S01]  /*0500*/  UISETP.NE.AND UP1, UPT, UR7, URZ, UPT ;  /* 0x000000ff0700728c */ /* 0x000fe2000bf25270 */
[----:B------:R-:W-:Y:S02]  /*0510*/  IADD3 R14, PT, PT, R14, 0x10, RZ ;  /* 0x000000100e0e7810 */ /* 0x000fe40007ffe0ff */
[----:B------:R-:W-:Y:S01]  /*0520*/  IADD3 R12, PT, PT, R12, 0x10, RZ ;  /* 0x000000100c0c7810 */ /* 0x000fe20007ffe0ff */
[----:B--2---:R-:W-:-:S04]  /*0530*/  HFMA2 R19, R19.H0_H0, R20.H0_H0, R21.H0_H0 ;  /* 0x2000001413137231 */ /* 0x004fc80000040815 */
[----:B---3--:R-:W-:-:S04]  /*0540*/  HFMA2 R15, R15.H0_H0, R16.H0_H0, R19.H0_H0 ;  /* 0x200000100f0f7231 */ /* 0x008fc80000040813 */
[----:B----4-:R-:W-:-:S04]  /*0550*/  HFMA2 R15, R17.H0_H0, R18.H0_H0, R15.H0_H0 ;  /* 0x20000012110f7231 */ /* 0x010fc8000004080f */
[----:B-----5:R-:W-:-:S04]  /*0560*/  HFMA2 R15, R23.H0_H0, R24.H0_H0, R15.H0_H0 ;  /* 0x20000018170f7231 */ /* 0x020fc8000004080f */
[----:B------:R-:W-:Y:S01]  /*0570*/  HFMA2 R15, R25.H0_H0, R28.H0_H0, R15.H0_H0 ;  /* 0x2000001c190f7231 */ /* 0x000fe2000004080f */
[----:B------:R-:W-:Y:S06]  /*0580*/  BRA.U UP1, `(.L_x_31) ;  /* 0xfffffffd011c7547 */ /* 0x000fec000b83ffff */
.L_x_30:
        /* <DEDUP_REMOVED lines=26> */
[----:B------:R5:W2:Y:S04]  /*0730*/  LDG.E.U16 R15, desc[UR10][R6.64+0xc] ;  /* 0x00000c0a060f7981 */ /* 0x000aa8000c1e1500 */
[----:B------:R-:W2:Y:S01]  /*0740*/  LDG.E.U16 R20, desc[UR10][R4.64+0xc] ;  /* 0x00000c0a04147981 */ /* 0x000ea2000c1e1500 */
[----:B---3--:R-:W-:-:S04]  /*0750*/  HFMA2 R22, R27.H0_H0, R22.H0_H0, R24.H0_H0 ;  /* 0x200000161b167231 */ /* 0x008fc80000040818 */
[----:B----4-:R-:W-:-:S04]  /*0760*/  HFMA2 R18, R23.H0_H0, R18.H0_H0, R22.H0_H0 ;  /* 0x2000001217127231 */ /* 0x010fc80000040816 */
[----:B-----5:R-:W-:-:S04]  /*0770*/  HFMA2 R7, R21.H0_H0, R16.H0_H0, R18.H0_H0 ;  /* 0x2000001015077231 */ /* 0x020fc80000040812 */
[----:B------:R-:W-:-:S04]  /*0780*/  HFMA2 R7, R19.H0_H0, R14.H0_H0, R7.H0_H0 ;  /* 0x2000000e13077231 */ /* 0x000fc80000040807 */
[----:B------:R-:W-:Y:S01]  /*0790*/  HFMA2 R7, R17.H0_H0, R12.H0_H0, R7.H0_H0 ;  /* 0x2000000c11077231 */ /* 0x000fe20000040807 */
[----:B------:R-:W-:-:S03]  /*07a0*/  UIADD3 UR4, UPT, UPT, UR4, 0x8, URZ ;  /* 0x0000000804047890 */ /* 0x000fc6000fffe0ff */
[----:B--2---:R-:W-:-:S04]  /*07b0*/  HFMA2 R15, R15.H0_H0, R20.H0_H0, R7.H0_H0 ;  /* 0x200000140f0f7231 */ /* 0x004fc80000040807 */
[----:B------:R-:W-:-:S07]  /*07c0*/  HFMA2 R15, R25.H0_H0, R26.H0_H0, R15.H0_H0 ;  /* 0x2000001a190f7231 */ /* 0x000fce000004080f */
.L_x_32:
        /* <DEDUP_REMOVED lines=18> */
[----:B------:R-:W5:Y:S01]  /*08f0*/  LDG.E.U16 R20, desc[UR10][R6.64+0x6] ;  /* 0x0000060a06147981 */ /* 0x000f62000c1e1500 */
[----:B------:R-:W-:Y:S01]  /*0900*/  UIADD3 UR4, UPT, UPT, UR4, 0x4, URZ ;  /* 0x0000000404047890 */ /* 0x000fe2000fffe0ff */
[----:B--2---:R-:W-:-:S04]  /*0910*/  HFMA2 R12, R12.H0_H0, R14.H0_H0, R15.H0_H0 ;  /* 0x2000000e0c0c7231 */ /* 0x004fc8000004080f */
[----:B---3--:R-:W-:-:S04]  /*0920*/  HFMA2 R12, R17.H0_H0, R16.H0_H0, R12.H0_H0 ;  /* 0x20000010110c7231 */ /* 0x008fc8000004080c */
[----:B----4-:R-:W-:-:S04]  /*0930*/  HFMA2 R12, R19.H0_H0, R18.H0_H0, R12.H0_H0 ;  /* 0x20000012130c7231 */ /* 0x010fc8000004080c */
[----:B-----5:R-:W-:-:S07]  /*0940*/  HFMA2 R15, R21.H0_H0, R20.H0_H0, R12.H0_H0 ;  /* 0x20000014150f7231 */ /* 0x020fce000004080c */
.L_x_33:
[----:B------:R-:W-:Y:S05]  /*0950*/  BRA.U !UP1, `(.L_x_29) ;  /* 0x00000001093c7547 */ /* 0x000fea000b800000 */
[----:B------:R-:W0:Y:S01]  /*0960*/  LDC.64 R6, c[0x0][0x388] ;  /* 0x0000e200ff067b82 */ /* 0x000e220000000a00 */
[----:B------:R-:W-:Y:S01]  /*0970*/  IADD3 R21, PT, PT, R10, UR4, RZ ;  /* 0x000000040a157c10 */ /* 0x000fe2000fffe0ff */
[----:B------:R-:W-:Y:S01]  /*0980*/  UIADD3 UR5, UPT, UPT, -UR5, URZ, URZ ;  /* 0x000000ff05057290 */ /* 0x000fe2000fffe1ff */
[----:B------:R-:W-:-:S05]  /*0990*/  IADD3 R3, PT, PT, R3, UR4, RZ ;  /* 0x0000000403037c10 */ /* 0x000fca000fffe0ff */
[----:B------:R-:W1:Y:S06]  /*09a0*/  LDC.64 R4, c[0x0][0x390] ;  /* 0x0000e400ff047b82 */ /* 0x000e6c0000000a00 */
.L_x_34:
[----:B-1----:R-:W-:-:S04]  /*09b0*/  IMAD.WIDE R16, R21, 0x2, R4 ;  /* 0x0000000215107825 */ /* 0x002fc800078e0204 */
[----:B0-----:R-:W-:Y:S02]  /*09c0*/  IMAD.WIDE R18, R3, 0x2, R6 ;  /* 0x0000000203127825 */ /* 0x001fe400078e0206 */
[----:B------:R-:W2:Y:S04]  /*09d0*/  LDG.E.U16 R16, desc[UR10][R16.64] ;  /* 0x0000000a10107981 */ /* 0x000ea8000c1e1500 */
[----:B------:R-:W2:Y:S01]  /*09e0*/  LDG.E.U16 R18, desc[UR10][R18.64] ;  /* 0x0000000a12127981 */ /* 0x000ea2000c1e1500 */
[----:B------:R-:W-:Y:S01]  /*09f0*/  UIADD3 UR5, UPT, UPT, UR5, 0x1, URZ ;  /* 0x0000000105057890 */ /* 0x000fe2000fffe0ff */
[----:B------:R-:W-:Y:S02]  /*0a00*/  IADD3 R21, PT, PT, R21, 0x1, RZ ;  /* 0x0000000115157810 */ /* 0x000fe40007ffe0ff */
[----:B------:R-:W-:Y:S01]  /*0a10*/  IADD3 R3, PT, PT, R3, 0x1, RZ ;  /* 0x0000000103037810 */ /* 0x000fe20007ffe0ff */
[----:B------:R-:W-:Y:S01]  /*0a20*/  UISETP.NE.AND UP0, UPT, UR5, URZ, UPT ;  /* 0x000000ff0500728c */ /* 0x000fe2000bf05270 */
[----:B--2---:R-:W-:-:S08]  /*0a30*/  HFMA2 R15, R18.H0_H0, R16.H0_H0, R15.H0_H0 ;  /* 0x20000010120f7231 */ /* 0x004fd0000004080f */
[----:B------:R-:W-:Y:S05]  /*0a40*/  BRA.U UP0, `(.L_x_34) ;  /* 0xfffffffd00d87547 */ /* 0x000fea000b83ffff */
.L_x_29:
[----:B------:R-:W0:Y:S01]  /*0a50*/  LDC.64 R4, c[0x0][0x380] ;  /* 0x0000e000ff047b82 */ /* 0x000e220000000a00 */
[----:B------:R-:W1:Y:S01]  /*0a60*/  LDCU.U16 UR4, c[0x0][0x398] ;  /* 0x00007300ff0477ac */ /* 0x000e620008000400 */
[----:B------:R-:W-:-:S04]  /*0a70*/  IMAD R0, R9, UR8, R0 ;  /* 0x0000000809007c24 */ /* 0x000fc8000f8e0200 */
[----:B------:R-:W-:-:S04]  /*0a80*/  IMAD R0, R0, R13, R8 ;  /* 0x0000000d00007224 */ /* 0x000fc800078e0208 */
[----:B------:R-:W-:Y:S02]  /*0a90*/  IMAD R3, R0, R2, R11 ;  /* 0x0000000200037224 */ /* 0x000fe400078e020b */
[----:B-1----:R-:W-:Y:S02]  /*0aa0*/  HMUL2 R15, R15.H0_H0, UR4.H0_H0 ;  /* 0x200000040f0f7c32 */ /* 0x002fe40008000800 */
[----:B0-----:R-:W-:-:S05]  /*0ab0*/  IMAD.WIDE.U32 R2, R3, 0x2, R4 ;  /* 0x0000000203027825 */ /* 0x001fca00078e0004 */
[----:B------:R-:W-:Y:S01]  /*0ac0*/  STG.E.U16 desc[UR10][R2.64], R15 ;  /* 0x0000000f02007986 */ /* 0x000fe2000c10150a */
[----:B------:R-:W-:Y:S05]  /*0ad0*/  EXIT ;  /* 0x000000000000794d */ /* 0x000fea0003800000 */
.L_x_35:
        /* <DEDUP_REMOVED lines=10> */
.L_x_53:


//--------------------- .text.attention_output_bf16 --------------------------
	.section	.text.attention_output_bf16,"ax",@progbits
	.align	128
        .global         attention_output_bf16
        .type           attention_output_bf16,@function
        .size           attention_output_bf16,(.L_x_54 - attention_output_bf16)
        .other          attention_output_bf16,@"STO_CUDA_ENTRY STV_DEFAULT"
attention_output_bf16:
.text.attention_output_bf16:
        /* <DEDUP_REMOVED lines=42> */
.L_x_38:
[----:B------:R-:W0:Y:S08]  /*02a0*/  LDC.64 R14, c[0x0][0x390] ;  /* 0x0000e400ff0e7b82 */ /* 0x000e300000000a00 */
[----:B------:R-:W1:Y:S01]  /*02b0*/  LDC.64 R16, c[0x0][0x388] ;  /* 0x0000e200ff107b82 */ /* 0x000e620000000a00 */
[----:B0-----:R-:W-:-:S06]  /*02c0*/  IMAD.WIDE R22, R26, 0x2, R14 ;  /* 0x000000021a167825 */ /* 0x001fcc00078e020e */
[----:B------:R-:W2:Y:S01]  /*02d0*/  LDG.E.U16 R22, desc[UR4][R22.64] ;  /* 0x0000000416167981 */ /* 0x000ea2000c1e1500 */
[----:B-1----:R-:W-:-:S05]  /*02e0*/  IMAD.WIDE R16, R6, 0x2, R16 ;  /* 0x0000000206107825 */ /* 0x002fca00078e0210 */
[----:B------:R-:W2:Y:S04]  /*02f0*/  LDG.E.U16 R19, desc[UR4][R16.64] ;  /* 0x0000000410137981 */ /* 0x000ea8000c1e1500 */
[----:B------:R-:W3:Y:S01]  /*0300*/  LDG.E.U16 R21, desc[UR4][R16.64+0x2] ;  /* 0x0000020410157981 */ /* 0x000ee2000c1e1500 */
[----:B--2---:R-:W-:Y:S02]  /*0310*/  HFMA2.BF16_V2 R20, R19.H0_H0, R22.H0_H0, R18.H0_H0 ;  /* 0x2000001613147231 */ /* 0x004fe40000240812 */
[----:B------:R-:W-:-:S06]  /*0320*/  IMAD.WIDE R18, R24, 0x2, R14 ;  /* 0x0000000218127825 */ /* 0x000fcc00078e020e */
[----:B------:R-:W3:Y:S02]  /*0330*/  LDG.E.U16 R18, desc[UR4][R18.64] ;  /* 0x0000000412127981 */ /* 0x000ee4000c1e1500 */
[----:B---3--:R-:W-:Y:S02]  /*0340*/  HFMA2.BF16_V2 R19, R21.H0_H0, R18.H0_H0, R20.H0_H0 ;  /* 0x2000001215137231 */ /* 0x008fe40000240814 */
[--C-:B------:R-:W-:Y:S01]  /*0350*/  IMAD.WIDE R20, R29, 0x2, R14.reuse ;  /* 0x000000021d147825 */ /* 0x100fe200078e020e */
[----:B------:R-:W2:Y:S05]  /*0360*/  LDG.E.U16 R18, desc[UR4][R16.64+0x4] ;  /* 0x0000040410127981 */ /* 0x000eaa000c1e1500 */
[----:B------:R-:W2:Y:S01]  /*0370*/  LDG.E.U16 R20, desc[UR4][R20.64] ;  /* 0x0000000414147981 */ /* 0x000ea2000c1e1500 */
[----:B------:R-:W-:-:S06]  /*0380*/  IMAD.WIDE R22, R27, 0x2, R14 ;  /* 0x000000021b167825 */ /* 0x000fcc00078e020e */
[----:B------:R-:W3:Y:S01]  /*0390*/  LDG.E.U16 R22, desc[UR4][R22.64] ;  /* 0x0000000416167981 */ /* 0x000ee2000c1e1500 */
[----:B--2---:R-:W-:-:S03]  /*03a0*/  HFMA2.BF16_V2 R19, R18.H0_H0, R20.H0_H0, R19.H0_H0 ;  /* 0x2000001412137231 */ /* 0x004fc60000240813 */
[----:B------:R-:W3:Y:S02]  /*03b0*/  LDG.E.U16 R18, desc[UR4][R16.64+0x6] ;  /* 0x0000060410127981 */ /* 0x000ee4000c1e1500 */
[----:B---3--:R-:W-:Y:S02]  /*03c0*/  HFMA2.BF16_V2 R21, R18.H0_H0, R22.H0_H0, R19.H0_H0 ;  /* 0x2000001612157231 */ /* 0x008fe40000240813 */
[----:B------:R-:W-:-:S06]  /*03d0*/  IMAD.WIDE R18, R25, 0x2, R14 ;  /* 0x0000000219127825 */ /* 0x000fcc00078e020e */
[----:B------:R-:W2:Y:S04]  /*03e0*/  LDG.E.U16 R19, desc[UR4][R18.64] ;  /* 0x0000000412137981 */ /* 0x000ea8000c1e1500 */
[----:B------:R-:W2:Y:S02]  /*03f0*/  LDG.E.U16 R18, desc[UR4][R16.64+0x8] ;  /* 0x0000080410127981 */ /* 0x000ea4000c1e1500 */
[----:B--2---:R-:W-:Y:S02]  /*0400*/  HFMA2.BF16_V2 R19, R18.H0_H0, R19.H0_H0, R21.H0_H0 ;  /* 0x2000001312137231 */ /* 0x004fe40000240815 */
        /* <DEDUP_REMOVED lines=8> */
[----:B--2---:R-:W-:-:S03]  /*0490*/  HFMA2.BF16_V2 R19, R18.H0_H0, R20.H0_H0, R19.H0_H0 ;  /* 0x2000001412137231 */ /* 0x004fc60000240813 */
        /* <DEDUP_REMOVED lines=13> */
[----:B---3--:R-:W-:-:S04]  /*0570*/  HFMA2.BF16_V2 R18, R18.H0_H0, R22.H0_H0, R19.H0_H0 ;  /* 0x2000001612127231 */ /* 0x008fc80000240813 */
[----:B----4-:R-:W-:Y:S01]  /*0580*/  HFMA2.BF16_V2 R18, R15.H0_H0, R14.H0_H0, R18.H0_H0 ;  /* 0x2000000e0f127231 */ /* 0x010fe20000240812 */
[----:B------:R-:W-:Y:S06]  /*0590*/  @P0 BRA `(.L_x_38) ;  /* 0xfffffffc00400947 */ /* 0x000fec000383ffff */
.L_x_37:
        /* <DEDUP_REMOVED lines=31> */
[----:B--2---:R-:W-:-:S04]  /*0790*/  HFMA2.BF16_V2 R6, R6.H0_H0, R23.H0_H0, R18.H0_H0 ;  /* 0x2000001706067231 */ /* 0x004fc80000240812 */
[----:B---3--:R-:W-:-:S04]  /*07a0*/  HFMA2.BF16_V2 R6, R9.H0_H0, R16.H0_H0, R6.H0_H0 ;  /* 0x2000001009067231 */ /* 0x008fc80000240806 */
[----:B----4-:R-:W-:-:S04]  /*07b0*/  HFMA2.BF16_V2 R6, R25.H0_H0, R20.H0_H0, R6.H0_H0 ;  /* 0x2000001419067231 */ /* 0x010fc80000240806 */
[----:B-----5:R-:W-:-:S07]  /*07c0*/  HFMA2.BF16_V2 R18, R27.H0_H0, R10.H0_H0, R6.H0_H0 ;  /* 0x2000000a1b127231 */ /* 0x020fce0000240806 */
.L_x_39:
        /* <DEDUP_REMOVED lines=28> */
[----:B----4-:R-:W-:-:S04]  /*0990*/  @P0 HFMA2.BF16_V2 R9, R9.H0_H0, R16.H0_H0, R18.H0_H0 ;  /* 0x2000001009090231 */ /* 0x010fc80000240812 */
[----:B-----5:R-:W-:-:S04]  /*09a0*/  @P0 HFMA2.BF16_V2 R18, R6.H0_H0, R22.H0_H0, R9.H0_H0 ;  /* 0x2000001606120231 */ /* 0x020fc80000240809 */
[----:B--2---:R-:W-:-:S07]  /*09b0*/  @!P1 HFMA2.BF16_V2 R18, R11.H0_H0, R14.H0_H0, R18.H0_H0 ;  /* 0x2000000e0b129231 */ /* 0x004fce0000240812 */
.L_x_36:
[----:B------:R-:W0:Y:S01]  /*09c0*/  LDC.64 R6, c[0x0][0x380] ;  /* 0x0000e000ff067b82 */ /* 0x000e220000000a00 */
[----:B------:R-:W-:-:S04]  /*09d0*/  IMAD R2, R2, R12, R3 ;  /* 0x0000000c02027224 */ /* 0x000fc800078e0203 */
[----:B------:R-:W-:-:S04]  /*09e0*/  IMAD R13, R2, R13, R0 ;  /* 0x0000000d020d7224 */ /* 0x000fc800078e0200 */
[----:B------:R-:W-:-:S04]  /*09f0*/  IMAD R3, R13, UR6, R4 ;  /* 0x000000060d037c24 */ /* 0x000fc8000f8e0204 */
[----:B0-----:R-:W-:-:S05]  /*0a00*/  IMAD.WIDE.U32 R2, R3, 0x2, R6 ;  /* 0x0000000203027825 */ /* 0x001fca00078e0006 */
[----:B------:R-:W-:Y:S01]  /*0a10*/  STG.E.U16 desc[UR4][R2.64], R18 ;  /* 0x0000001202007986 */ /* 0x000fe2000c101504 */
[----:B------:R-:W-:Y:S05]  /*0a20*/  EXIT ;  /* 0x000000000000794d */ /* 0x000fea0003800000 */
.L_x_40:
        /* <DEDUP_REMOVED lines=13> */
.L_x_54:


//--------------------- .text.attention_scores_bf16 --------------------------
	.section	.text.attention_scores_bf16,"ax",@progbits
	.align	128
        .global         attention_scores_bf16
        .type           attention_scores_bf16,@function
        .size           attention_scores_bf16,(.L_x_55 - attention_scores_bf16)
        .other          attention_scores_bf16,@"STO_CUDA_ENTRY STV_DEFAULT"
attention_scores_bf16:
.text.attention_scores_bf16:
        /* <DEDUP_REMOVED lines=32> */
.L_x_43:
        /* <DEDUP_REMOVED lines=17> */
[----:B--2---:R-:W-:-:S03]  /*0310*/  HFMA2.BF16_V2 R19, R20.H0_H0, R19.H0_H0, R15.H0_H0 ;  /* 0x2000001314137231 */ /* 0x004fc6000024080f */
[----:B------:R-:W2:Y:S01]  /*0320*/  LDG.E.U16 R20, desc[UR10][R4.64+0xc] ;  /* 0x00000c0a04147981 */ /* 0x000ea2000c1e1500 */
[----:B---3--:R-:W-:-:S03]  /*0330*/  HFMA2.BF16_V2 R26, R26.H0_H0, R27.H0_H0, R19.H0_H0 ;  /* 0x2000001b1a1a7231 */ /* 0x008fc60000240813 */
[----:B------:R-:W2:Y:S04]  /*0340*/  LDG.E.U16 R19, desc[UR10][R6.64+0xc] ;  /* 0x00000c0a06137981 */ /* 0x000ea8000c1e1500 */
[----:B------:R-:W3:Y:S01]  /*0350*/  LDG.E.U16 R15, desc[UR10][R6.64+0xe] ;  /* 0x00000e0a060f7981 */ /* 0x000ee2000c1e1500 */
[----:B----4-:R-:W-:-:S03]  /*0360*/  HFMA2.BF16_V2 R25, R25.H0_H0, R16.H0_H0, R26.H0_H0 ;  /* 0x2000001019197231 */ /* 0x010fc6000024081a */
[----:B------:R-:W3:Y:S01]  /*0370*/  LDG.E.U16 R16, desc[UR10][R4.64+0xe] ;  /* 0x00000e0a04107981 */ /* 0x000ee2000c1e1500 */
[----:B-----5:R-:W-:-:S03]  /*0380*/  HFMA2.BF16_V2 R25, R17.H0_H0, R18.H0_H0, R25.H0_H0 ;  /* 0x2000001211197231 */ /* 0x020fc60000240819 */
[----:B------:R-:W4:Y:S04]  /*0390*/  LDG.E.U16 R17, desc[UR10][R6.64+0x10] ;  /* 0x0000100a06117981 */ /* 0x000f28000c1e1500 */
[----:B------:R-:W4:Y:S01]  /*03a0*/  LDG.E.U16 R18, desc[UR10][R4.64+0x10] ;  /* 0x0000100a04127981 */ /* 0x000f22000c1e1500 */
[----:B------:R-:W-:-:S03]  /*03b0*/  HFMA2.BF16_V2 R25, R23.H0_H0, R24.H0_H0, R25.H0_H0 ;  /* 0x2000001817197231 */ /* 0x000fc60000240819 */
[----:B------:R-:W5:Y:S04]  /*03c0*/  LDG.E.U16 R24, desc[UR10][R6.64+0x12] ;  /* 0x0000120a06187981 */ /* 0x000f68000c1e1500 */
[----:B------:R-:W5:Y:S01]  /*03d0*/  LDG.E.U16 R23, desc[UR10][R4.64+0x12] ;  /* 0x0000120a04177981 */ /* 0x000f62000c1e1500 */
[----:B------:R-:W-:-:S03]  /*03e0*/  HFMA2.BF16_V2 R25, R21.H0_H0, R22.H0_H0, R25.H0_H0 ;  /* 0x2000001615197231 */ /* 0x000fc60000240819 */
[----:B------:R-:W5:Y:S04]  /*03f0*/  LDG.E.U16 R21, desc[UR10][R6.64+0x14] ;  /* 0x0000140a06157981 */ /* 0x000f68000c1e1500 */
[----:B------:R-:W5:Y:S01]  /*0400*/  LDG.E.U16 R22, desc[UR10][R4.64+0x14] ;  /* 0x0000140a04167981 */ /* 0x000f62000c1e1500 */
[----:B--2---:R-:W-:-:S03]  /*0410*/  HFMA2.BF16_V2 R25, R19.H0_H0, R20.H0_H0, R25.H0_H0 ;  /* 0x2000001413197231 */ /* 0x004fc60000240819 */
[----:B------:R-:W2:Y:S04]  /*0420*/  LDG.E.U16 R19, desc[UR10][R6.64+0x16] ;  /* 0x0000160a06137981 */ /* 0x000ea8000c1e1500 */
[----:B------:R-:W2:Y:S01]  /*0430*/  LDG.E.U16 R20, desc[UR10][R4.64+0x16] ;  /* 0x0000160a04147981 */ /* 0x000ea2000c1e1500 */
[----:B---3--:R-:W-:-:S03]  /*0440*/  HFMA2.BF16_V2 R25, R15.H0_H0, R16.H0_H0, R25.H0_H0 ;  /* 0x200000100f197231 */ /* 0x008fc60000240819 */
[----:B------:R-:W3:Y:S04]  /*0450*/  LDG.E.U16 R15, desc[UR10][R6.64+0x18] ;  /* 0x0000180a060f7981 */ /* 0x000ee8000c1e1500 */
[----:B------:R-:W3:Y:S01]  /*0460*/  LDG.E.U16 R16, desc[UR10][R4.64+0x18] ;  /* 0x0000180a04107981 */ /* 0x000ee2000c1e1500 */
[----:B----4-:R-:W-:-:S03]  /*0470*/  HFMA2.BF16_V2 R25, R17.H0_H0, R18.H0_H0, R25.H0_H0 ;  /* 0x2000001211197231 */ /* 0x010fc60000240819 */
[----:B------:R-:W4:Y:S04]  /*0480*/  LDG.E.U16 R17, desc[UR10][R6.64+0x1a] ;  /* 0x00001a0a06117981 */ /* 0x000f28000c1e1500 */
[----:B------:R-:W4:Y:S01]  /*0490*/  LDG.E.U16 R18, desc[UR10][R4.64+0x1a] ;  /* 0x00001a0a04127981 */ /* 0x000f22000c1e1500 */
[----:B-----5:R-:W-:-:S03]  /*04a0*/  HFMA2.BF16_V2 R26, R24.H0_H0, R23.H0_H0, R25.H0_H0 ;  /* 0x20000017181a7231 */ /* 0x020fc60000240819 */
[----:B------:R-:W5:Y:S04]  /*04b0*/  LDG.E.U16 R23, desc[UR10][R6.64+0x1c] ;  /* 0x00001c0a06177981 */ /* 0x000f68000c1e1500 */
[----:B------:R-:W5:Y:S04]  /*04c0*/  LDG.E.U16 R24, desc[UR10][R4.64+0x1c] ;  /* 0x00001c0a04187981 */ /* 0x000f68000c1e1500 */
[----:B------:R-:W5:Y:S01]  /*04d0*/  LDG.E.U16 R25, desc[UR10][R6.64+0x1e] ;  /* 0x00001e0a06197981 */ /* 0x000f62000c1e1500 */
[----:B------:R-:W-:Y:S01]  /*04e0*/  HFMA2.BF16_V2 R21, R21.H0_H0, R22.H0_H0, R26.H0_H0 ;  /* 0x2000001615157231 */ /* 0x000fe2000024081a */
[----:B------:R-:W-:-:S04]  /*04f0*/  UIADD3 UR7, UPT, UPT, UR7, 0x10, URZ ;  /* 0x0000001007077890 */ /* 0x000fc8000fffe0ff */
[----:B------:R-:W-:Y:S01]  /*0500*/  UISETP.NE.AND UP1, UPT, UR7, URZ, UPT ;  /* 0x000000ff0700728c */ /* 0x000fe2000bf25270 */
[----:B------:R-:W-:Y:S02]  /*0510*/  IADD3 R14, PT, PT, R14, 0x10, RZ ;  /* 0x000000100e0e7810 */ /* 0x000fe40007ffe0ff */
[----:B------:R-:W-:Y:S01]  /*0520*/  IADD3 R12, PT, PT, R12, 0x10, RZ ;  /* 0x000000100c0c7810 */ /* 0x000fe20007ffe0ff */
[----:B--2---:R-:W-:-:S04]  /*0530*/  HFMA2.BF16_V2 R19, R19.H0_H0, R20.H0_H0, R21.H0_H0 ;  /* 0x2000001413137231 */ /* 0x004fc80000240815 */
[----:B---3--:R-:W-:-:S04]  /*0540*/  HFMA2.BF16_V2 R15, R15.H0_H0, R16.H0_H0, R19.H0_H0 ;  /* 0x200000100f0f7231 */ /* 0x008fc80000240813 */
[----:B----4-:R-:W-:-:S04]  /*0550*/  HFMA2.BF16_V2 R15, R17.H0_H0, R18.H0_H0, R15.H0_H0 ;  /* 0x20000012110f7231 */ /* 0x010fc8000024080f */
[----:B-----5:R-:W-:-:S04]  /*0560*/  HFMA2.BF16_V2 R15, R23.H0_H0, R24.H0_H0, R15.H0_H0 ;  /* 0x20000018170f7231 */ /* 0x020fc8000024080f */
[----:B------:R-:W-:Y:S01]  /*0570*/  HFMA2.BF16_V2 R15, R25.H0_H0, R28.H0_H0, R15.H0_H0 ;  /* 0x2000001c190f7231 */ /* 0x000fe2000024080f */
[----:B------:R-:W-:Y:S06]  /*0580*/  BRA.U UP1, `(.L_x_43) ;  /* 0xfffffffd011c7547 */ /* 0x000fec000b83ffff */
.L_x_42:
        /* <DEDUP_REMOVED lines=26> */
[----:B------:R5:W2:Y:S04]  /*0730*/  LDG.E.U16 R15, desc[UR10][R6.64+0xc] ;  /* 0x00000c0a060f7981 */ /* 0x000aa8000c1e1500 */
[----:B------:R-:W2:Y:S01]  /*0740*/  LDG.E.U16 R20, desc[UR10][R4.64+0xc] ;  /* 0x00000c0a04147981 */ /* 0x000ea2000c1e1500 */
[----:B---3--:R-:W-:-:S04]  /*0750*/  HFMA2.BF16_V2 R22, R27.H0_H0, R22.H0_H0, R24.H0_H0 ;  /* 0x200000161b167231 */ /* 0x008fc80000240818 */
[----:B----4-:R-:W-:-:S04]  /*0760*/  HFMA2.BF16_V2 R18, R23.H0_H0, R18.H0_H0, R22.H0_H0 ;  /* 0x2000001217127231 */ /* 0x010fc80000240816 */
[----:B-----5:R-:W-:-:S04]  /*0770*/  HFMA2.BF16_V2 R7, R21.H0_H0, R16.H0_H0, R18.H0_H0 ;  /* 0x2000001015077231 */ /* 0x020fc80000240812 */
[----:B------:R-:W-:-:S04]  /*0780*/  HFMA2.BF16_V2 R7, R19.H0_H0, R14.H0_H0, R7.H0_H0 ;  /* 0x2000000e13077231 */ /* 0x000fc80000240807 */
[----:B------:R-:W-:Y:S01]  /*0790*/  HFMA2.BF16_V2 R7, R17.H0_H0, R12.H0_H0, R7.H0_H0 ;  /* 0x2000000c11077231 */ /* 0x000fe20000240807 */
[----:B------:R-:W-:-:S03]  /*07a0*/  UIADD3 UR4, UPT, UPT, UR4, 0x8, URZ ;  /* 0x0000000804047890 */ /* 0x000fc6000fffe0ff */
[----:B--2---:R-:W-:-:S04]  /*07b0*/  HFMA2.BF16_V2 R15, R15.H0_H0, R20.H0_H0, R7.H0_H0 ;  /* 0x200000140f0f7231 */ /* 0x004fc80000240807 */
[----:B------:R-:W-:-:S07]  /*07c0*/  HFMA2.BF16_V2 R15, R25.H0_H0, R26.H0_H0, R15.H0_H0 ;  /* 0x2000001a190f7231 */ /* 0x000fce000024080f */
.L_x_44:
        /* <DEDUP_REMOVED lines=20> */
[----:B--2---:R-:W-:-:S04]  /*0910*/  HFMA2.BF16_V2 R12, R12.H0_H0, R14.H0_H0, R15.H0_H0 ;  /* 0x2000000e0c0c7231 */ /* 0x004fc8000024080f */
[----:B---3--:R-:W-:-:S04]  /*0920*/  HFMA2.BF16_V2 R12, R17.H0_H0, R16.H0_H0, R12.H0_H0 ;  /* 0x20000010110c7231 */ /* 0x008fc8000024080c */
[----:B----4-:R-:W-:-:S04]  /*0930*/  HFMA2.BF16_V2 R12, R19.H0_H0, R18.H0_H0, R12.H0_H0 ;  /* 0x20000012130c7231 */ /* 0x010fc8000024080c */
[----:B-----5:R-:W-:-:S07]  /*0940*/  HFMA2.BF16_V2 R15, R21.H0_H0, R20.H0_H0, R12.H0_H0 ;  /* 0x20000014150f7231 */ /* 0x020fce000024080c */
.L_x_45:
[----:B------:R-:W-:Y:S05]  /*0950*/  BRA.U !UP1, `(.L_x_41) ;  /* 0x00000001093c7547 */ /* 0x000fea000b800000 */
[----:B------:R-:W0:Y:S01]  /*0960*/  LDC.64 R6, c[0x0][0x388] ;  /* 0x0000e200ff067b82 */ /* 0x000e220000000a00 */
[----:B------:R-:W-:Y:S01]  /*0970*/  IADD3 R21, PT, PT, R10, UR4, RZ ;  /* 0x000000040a157c10 */ /* 0x000fe2000fffe0ff */
[----:B------:R-:W-:Y:S01]  /*0980*/  UIADD3 UR5, UPT, UPT, -UR5, URZ, URZ ;  /* 0x000000ff05057290 */ /* 0x000fe2000fffe1ff */
[----:B------:R-:W-:-:S05]  /*0990*/  IADD3 R3, PT, PT, R3, UR4, RZ ;  /* 0x0000000403037c10 */ /* 0x000fca000fffe0ff */
[----:B------:R-:W1:Y:S06]  /*09a0*/  LDC.64 R4, c[0x0][0x390] ;  /* 0x0000e400ff047b82 */ /* 0x000e6c0000000a00 */
.L_x_46:
        /* <DEDUP_REMOVED lines=8> */
[----:B--2---:R-:W-:-:S08]  /*0a30*/  HFMA2.BF16_V2 R15, R18.H0_H0, R16.H0_H0, R15.H0_H0 ;  /* 0x20000010120f7231 */ /* 0x004fd0000024080f */
[----:B------:R-:W-:Y:S05]  /*0a40*/  BRA.U UP0, `(.L_x_46) ;  /* 0xfffffffd00d87547 */ /* 0x000fea000b83ffff */
.L_x_41:
[----:B------:R-:W0:Y:S01]  /*0a50*/  LDC.64 R4, c[0x0][0x380] ;  /* 0x0000e000ff047b82 */ /* 0x000e220000000a00 */
[----:B------:R-:W1:Y:S01]  /*0a60*/  LDCU.U16 UR4, c[0x0][0x398] ;  /* 0x00007300ff0477ac */ /* 0x000e620008000400 */
[----:B------:R-:W-:-:S04]  /*0a70*/  IMAD R0, R9, UR8, R0 ;  /* 0x0000000809007c24 */ /* 0x000fc8000f8e0200 */
[----:B------:R-:W-:-:S04]  /*0a80*/  IMAD R0, R0, R13, R8 ;  /* 0x0000000d00007224 */ /* 0x000fc800078e0208 */
[----:B------:R-:W-:Y:S02]  /*0a90*/  IMAD R3, R0, R2, R11 ;  /* 0x0000000200037224 */ /* 0x000fe400078e020b */
[----:B-1----:R-:W-:Y:S02]  /*0aa0*/  HMUL2.BF16_V2 R15, R15.H0_H0, UR4.H0_H0 ;  /* 0x200000040f0f7c32 */ /* 0x002fe40008200800 */
[----:B0-----:R-:W-:-:S05]  /*0ab0*/  IMAD.WIDE.U32 R2, R3, 0x2, R4 ;  /* 0x0000000203027825 */ /* 0x001fca00078e0004 */
[----:B------:R-:W-:Y:S01]  /*0ac0*/  STG.E.U16 desc[UR10][R2.64], R15 ;  /* 0x0000000f02007986 */ /* 0x000fe2000c10150a */
[----:B------:R-:W-:Y:S05]  /*0ad0*/  EXIT ;  /* 0x000000000000794d */ /* 0x000fea0003800000 */
.L_x_47:
        /* <DEDUP_REMOVED lines=10> */
.L_x_55:


//--------------------- .nv.shared.reserved.0     --------------------------
	.section	.nv.shared.reserved.0,"aw",@nobits
	.weak		__nv_reservedSMEM_offset_0_alias
	.size		__nv_reservedSMEM_offset_0_alias, 0, 64
	.other		__nv_reservedSMEM_offset_0_alias,@"STO_CUDA_RESERVED_SHARED STV_DEFAULT"
__nv_reservedSMEM_offset_0_alias:
	.zero		0
	.zero		64


//--------------------- .nv.constant0.attention_output_f64 --------------------------
	.section	.nv.constant0.attention_output_f64,"a",@progbits
	.sectionflags	@""
	.align	4
.nv.constant0.attention_output_f64:
	.zero		940


//--------------------- .nv.constant0.attention_scores_f64 --------------------------
	.section	.nv.constant0.attention_scores_f64,"a",@progbits
	.sectionflags	@""
	.align	4
.nv.constant0.attention_scores_f64:
	.zero		948


//--------------------- .nv.constant0.attention_output_f32 --------------------------
	.section	.nv.constant0.attention_output_f32,"a",@progbits
	.sectionflags	@""
	.align	4
.nv.constant0.attention_output_f32:
	.zero		940


//--------------------- .nv.constant0.attention_scores_f32 --------------------------
	.section	.nv.constant0.attention_scores_f32,"a",@progbits
	.sectionflags	@""
	.align	4
.nv.constant0.attention_scores_f32:
	.zero		944


//--------------------- .nv.constant0.attention_output_f16 --------------------------
	.section	.nv.constant0.attention_output_f16,"a",@progbits
	.sectionflags	@""
	.align	4
.nv.constant0.attention_output_f16:
	.zero		940


//--------------------- .nv.constant0.attention_scores_f16 --------------------------
	.section	.nv.constant0.attention_scores_f16,"a",@progbits
	.sectionflags	@""
	.align	4
.nv.constant0.attention_scores_f16:
	.zero		944


//--------------------- .nv.constant0.attention_output_bf16 --------------------------
	.section	.nv.constant0.attention_output_bf16,"a",@progbits
	.sectionflags	@""
	.align	4
.nv.constant0.attention_output_bf16:
	.zero		940


//--------------------- .nv.constant0.attention_scores_bf16 --------------------------
	.section	.nv.constant0.attention_scores_bf16,"a",@progbits
	.sectionflags	@""
	.align	4
.nv.constant0.attention_scores_bf16:
	.zero		944


//--------------------- SYMBOLS --------------------------

	.type		.nv.reservedSmem.offset0,@object
	.size		.nv.reservedSmem.offset0,0x4
